// auto-generated by cutlass_sweep.gemm — config: {"arch": "sm_90", "cluster_m": 1, "cluster_n": 2, "dtype": "tf32", "stages": 5, "tile_k": 64, "tile_m": 128, "tile_n": 128}
#include "cutlass/cutlass.h"
#include "cutlass/gemm/collective/collective_builder.hpp"
#include "cutlass/gemm/device/gemm_universal_adapter.h"
#include "cutlass/gemm/kernel/gemm_universal.hpp"
#include "cutlass/epilogue/collective/collective_builder.hpp"

using ElemA = cutlass::tfloat32_t;
using ElemB = cutlass::tfloat32_t;
using ElemCD = cutlass::tfloat32_t;
using Acc  = float;
using TileShape    = cute::Shape<cute::_128, cute::_128, cute::_64>;
using ClusterShape = cute::Shape<cute::_1, cute::_2, cute::_1>;

using CollectiveEpilogue = typename cutlass::epilogue::collective::CollectiveBuilder<
    cutlass::arch::Sm90, cutlass::arch::OpClassTensorOp,
    TileShape, ClusterShape,
    cutlass::epilogue::collective::EpilogueTileAuto,
    Acc, Acc,
    ElemCD, cutlass::layout::RowMajor, 128 / cutlass::sizeof_bits<ElemCD>::value,
    ElemCD, cutlass::layout::RowMajor, 128 / cutlass::sizeof_bits<ElemCD>::value,
    cutlass::epilogue::collective::EpilogueScheduleAuto
  >::CollectiveOp;

using CollectiveMainloop = typename cutlass::gemm::collective::CollectiveBuilder<
    cutlass::arch::Sm90, cutlass::arch::OpClassTensorOp,
    ElemA, cutlass::layout::RowMajor, 128 / cutlass::sizeof_bits<ElemA>::value,
    ElemB, cutlass::layout::ColumnMajor, 128 / cutlass::sizeof_bits<ElemB>::value,
    Acc,
    TileShape, ClusterShape,
    cutlass::gemm::collective::StageCount<5>,
    cutlass::gemm::collective::KernelScheduleAuto
  >::CollectiveOp;

using GemmKernel = cutlass::gemm::kernel::GemmUniversal<
    cute::Shape<int,int,int,int>,
    CollectiveMainloop,
    CollectiveEpilogue
>;
using Gemm = cutlass::gemm::device::GemmUniversalAdapter<GemmKernel>;

// Force the device kernel symbol into the cubin without needing a host main.
auto* _anchor = &cutlass::device_kernel<GemmKernel>;


// ===== COMPILED SASS (sm_90a) =====

	.target	sm_90a

	.elftype	@"ET_EXEC"


//--------------------- .note.nv.tkinfo           --------------------------
	.section	.note.nv.tkinfo,"",@"SHT_NOTE"
	.sectionflags	@"SHF_NOTE_NV_TKINFO"
	.tkinfo
        /*0018*/ 	.word	0x00000002
        /*0030*/ 	.string	""
        /*0030*/ 	.string	"ptxas"
        /*0030*/ 	.string	"Cuda compilation tools, release 13.0, V13.0.88"
        /*0030*/ 	.string	"Build cuda_13.0.r13.0/compiler.36424714_0"
        /*0030*/ 	.string	"-arch sm_90a -m 64 "



//--------------------- .note.nv.cuinfo           --------------------------
	.section	.note.nv.cuinfo,"",@"SHT_NOTE"
	.sectionflags	@"SHF_NOTE_NV_CUINFO"
        /*0018*/ 	.short	0x0002
        /*001a*/ 	.short	0x005a
        /*001c*/ 	.short	0x0082
	.zero		2


//--------------------- .nv.info                  --------------------------
	.section	.nv.info,"",@"SHT_CUDA_INFO"
	.align	4


	//----- nvinfo : EIATTR_REGCOUNT
	.align		4
        /*0000*/ 	.byte	0x04, 0x2f
        /*0002*/ 	.short	(.L_15 - .L_14)
	.align		4
.L_14:
        /*0004*/ 	.word	index@(_ZN7cutlass13device_kernelINS_4gemm6kernel13GemmUniversalIN4cute5tupleIJiiiiEEENS1_10collective13CollectiveMmaINS1_34MainloopSm90TmaGmmaWarpSpecializedILi5ENS5_IJNS4_1CILi1EEENSA_ILi2EEESB_EEENS1_35KernelTmaWarpSpecializedCooperativeEEENS5_IJNSA_ILi128EEESG_NSA_ILi64EEEEEENS_10tfloat32_tENS5_IJlSB_lEEESJ_SK_NS4_8TiledMMAINS4_8MMA_AtomIJNS4_4SM904GMMA30MMA_64x128x8_F32TF32TF32_SS_TNILNSO_7ScaleInE1ELSQ_1EEEEEENS4_6LayoutINS5_IJSC_SB_SB_EEENS5_IJSB_NSA_ILi0EEESV_EEEEENS5_IJNS4_10UnderscoreESY_SY_EEEEENS4_23SM90_TMA_LOAD_MULTICASTENS4_14ComposedLayoutINS4_7SwizzleILi3ELi4ELi3EEENS4_18smem_ptr_flag_bitsILi32EEENST_INS5_IJNSA_ILi8EEENSA_ILi32EEEEEENS5_IJS18_SB_EEEEEEEvNS4_8identityENS4_13SM90_TMA_LOADES1C_vS1D_EENS_8epilogue10collective6detail29Sm90TmaWarpSpecializedAdapterINS1H_15DefaultEpilogueISJ_SK_SK_NS1G_6thread17LinearCombinationISJ_Li1EffLNS1L_9ScaleType4KindE0ELNS_15FloatRoundStyleE2ESJ_EENS1_15EpilogueDefaultEEEEEvvEEEEvNT_6ParamsE)
        /*0008*/ 	.word	0x000000a8


	//----- nvinfo : EIATTR_FRAME_SIZE
	.align		4
.L_15:
        /*000c*/ 	.byte	0x04, 0x11
        /*000e*/ 	.short	(.L_17 - .L_16)
	.align		4
.L_16:
        /*0010*/ 	.word	index@(_ZN7cutlass13device_kernelINS_4gemm6kernel13GemmUniversalIN4cute5tupleIJiiiiEEENS1_10collective13CollectiveMmaINS1_34MainloopSm90TmaGmmaWarpSpecializedILi5ENS5_IJNS4_1CILi1EEENSA_ILi2EEESB_EEENS1_35KernelTmaWarpSpecializedCooperativeEEENS5_IJNSA_ILi128EEESG_NSA_ILi64EEEEEENS_10tfloat32_tENS5_IJlSB_lEEESJ_SK_NS4_8TiledMMAINS4_8MMA_AtomIJNS4_4SM904GMMA30MMA_64x128x8_F32TF32TF32_SS_TNILNSO_7ScaleInE1ELSQ_1EEEEEENS4_6LayoutINS5_IJSC_SB_SB_EEENS5_IJSB_NSA_ILi0EEESV_EEEEENS5_IJNS4_10UnderscoreESY_SY_EEEEENS4_23SM90_TMA_LOAD_MULTICASTENS4_14ComposedLayoutINS4_7SwizzleILi3ELi4ELi3EEENS4_18smem_ptr_flag_bitsILi32EEENST_INS5_IJNSA_ILi8EEENSA_ILi32EEEEEENS5_IJS18_SB_EEEEEEEvNS4_8identityENS4_13SM90_TMA_LOADES1C_vS1D_EENS_8epilogue10collective6detail29Sm90TmaWarpSpecializedAdapterINS1H_15DefaultEpilogueISJ_SK_SK_NS1G_6thread17LinearCombinationISJ_Li1EffLNS1L_9ScaleType4KindE0ELNS_15FloatRoundStyleE2ESJ_EENS1_15EpilogueDefaultEEEEEvvEEEEvNT_6ParamsE)
        /*0014*/ 	.word	0x00000000


	//----- nvinfo : EIATTR_MIN_STACK_SIZE
	.align		4
.L_17:
        /*0018*/ 	.byte	0x04, 0x12
        /*001a*/ 	.short	(.L_19 - .L_18)
	.align		4
.L_18:
        /*001c*/ 	.word	index@(_ZN7cutlass13device_kernelINS_4gemm6kernel13GemmUniversalIN4cute5tupleIJiiiiEEENS1_10collective13CollectiveMmaINS1_34MainloopSm90TmaGmmaWarpSpecializedILi5ENS5_IJNS4_1CILi1EEENSA_ILi2EEESB_EEENS1_35KernelTmaWarpSpecializedCooperativeEEENS5_IJNSA_ILi128EEESG_NSA_ILi64EEEEEENS_10tfloat32_tENS5_IJlSB_lEEESJ_SK_NS4_8TiledMMAINS4_8MMA_AtomIJNS4_4SM904GMMA30MMA_64x128x8_F32TF32TF32_SS_TNILNSO_7ScaleInE1ELSQ_1EEEEEENS4_6LayoutINS5_IJSC_SB_SB_EEENS5_IJSB_NSA_ILi0EEESV_EEEEENS5_IJNS4_10UnderscoreESY_SY_EEEEENS4_23SM90_TMA_LOAD_MULTICASTENS4_14ComposedLayoutINS4_7SwizzleILi3ELi4ELi3EEENS4_18smem_ptr_flag_bitsILi32EEENST_INS5_IJNSA_ILi8EEENSA_ILi32EEEEEENS5_IJS18_SB_EEEEEEEvNS4_8identityENS4_13SM90_TMA_LOADES1C_vS1D_EENS_8epilogue10collective6detail29Sm90TmaWarpSpecializedAdapterINS1H_15DefaultEpilogueISJ_SK_SK_NS1G_6thread17LinearCombinationISJ_Li1EffLNS1L_9ScaleType4KindE0ELNS_15FloatRoundStyleE2ESJ_EENS1_15EpilogueDefaultEEEEEvvEEEEvNT_6ParamsE)
        /*0020*/ 	.word	0x00000000
.L_19:


//--------------------- .nv.compat                --------------------------
	.section	.nv.compat,"",@"SHT_CUDA_COMPAT_INFO"
	.align	4
        /*0000*/ 	.byte	0x02, 0x09, 0x01, 0x00, 0x02, 0x02, 0x04, 0x00, 0x02, 0x05, 0x05, 0x00, 0x03, 0x07, 0x01, 0x01
        /*0010*/ 	.byte	0x02, 0x03, 0x01, 0x00, 0x02, 0x06, 0x01, 0x00, 0x04, 0x0b, 0x08, 0x00, 0x00, 0x00, 0x00, 0x00
        /*0020*/ 	.byte	0x00, 0x00, 0x00, 0x00


//--------------------- .nv.info._ZN7cutlass13device_kernelINS_4gemm6kernel13GemmUniversalIN4cute5tupleIJiiiiEEENS1_10collective13CollectiveMmaINS1_34MainloopSm90TmaGmmaWarpSpecializedILi5ENS5_IJNS4_1CILi1EEENSA_ILi2EEESB_EEENS1_35KernelTmaWarpSpecializedCooperativeEEENS5_IJNSA_ILi128EEESG_NSA_ILi64EEEEEENS_10tfloat32_tENS5_IJlSB_lEEESJ_SK_NS4_8TiledMMAINS4_8MMA_AtomIJNS4_4SM904GMMA30MMA_64x128x8_F32TF32TF32_SS_TNILNSO_7ScaleInE1ELSQ_1EEEEEENS4_6LayoutINS5_IJSC_SB_SB_EEENS5_IJSB_NSA_ILi0EEESV_EEEEENS5_IJNS4_10UnderscoreESY_SY_EEEEENS4_23SM90_TMA_LOAD_MULTICASTENS4_14ComposedLayoutINS4_7SwizzleILi3ELi4ELi3EEENS4_18smem_ptr_flag_bitsILi32EEENST_INS5_IJNSA_ILi8EEENSA_ILi32EEEEEENS5_IJS18_SB_EEEEEEEvNS4_8identityENS4_13SM90_TMA_LOADES1C_vS1D_EENS_8epilogue10collective6detail29Sm90TmaWarpSpecializedAdapterINS1H_15DefaultEpilogueISJ_SK_SK_NS1G_6thread17LinearCombinationISJ_Li1EffLNS1L_9ScaleType4KindE0ELNS_15FloatRoundStyleE2ESJ_EENS1_15EpilogueDefaultEEEEEvvEEEEvNT_6ParamsE --------------------------
	.section	.nv.info._ZN7cutlass13device_kernelINS_4gemm6kernel13GemmUniversalIN4cute5tupleIJiiiiEEENS1_10collective13CollectiveMmaINS1_34MainloopSm90TmaGmmaWarpSpecializedILi5ENS5_IJNS4_1CILi1EEENSA_ILi2EEESB_EEENS1_35KernelTmaWarpSpecializedCooperativeEEENS5_IJNSA_ILi128EEESG_NSA_ILi64EEEEEENS_10tfloat32_tENS5_IJlSB_lEEESJ_SK_NS4_8TiledMMAINS4_8MMA_AtomIJNS4_4SM904GMMA30MMA_64x128x8_F32TF32TF32_SS_TNILNSO_7ScaleInE1ELSQ_1EEEEEENS4_6LayoutINS5_IJSC_SB_SB_EEENS5_IJSB_NSA_ILi0EEESV_EEEEENS5_IJNS4_10UnderscoreESY_SY_EEEEENS4_23SM90_TMA_LOAD_MULTICASTENS4_14ComposedLayoutINS4_7SwizzleILi3ELi4ELi3EEENS4_18smem_ptr_flag_bitsILi32EEENST_INS5_IJNSA_ILi8EEENSA_ILi32EEEEEENS5_IJS18_SB_EEEEEEEvNS4_8identityENS4_13SM90_TMA_LOADES1C_vS1D_EENS_8epilogue10collective6detail29Sm90TmaWarpSpecializedAdapterINS1H_15DefaultEpilogueISJ_SK_SK_NS1G_6thread17LinearCombinationISJ_Li1EffLNS1L_9ScaleType4KindE0ELNS_15FloatRoundStyleE2ESJ_EENS1_15EpilogueDefaultEEEEEvvEEEEvNT_6ParamsE,"",@"SHT_CUDA_INFO"
	.sectionflags	@""
	.align	4


	//----- nvinfo : EIATTR_CUDA_API_VERSION
	.align		4
        /*0000*/ 	.byte	0x04, 0x37
        /*0002*/ 	.short	(.L_21 - .L_20)
.L_20:
        /*0004*/ 	.word	0x00000082


	//----- nvinfo : EIATTR_KPARAM_INFO
	.align		4
.L_21:
        /*0008*/ 	.byte	0x04, 0x17
        /*000a*/ 	.short	(.L_23 - .L_22)
.L_22:
        /*000c*/ 	.word	0x00000000
        /*0010*/ 	.short	0x0000
        /*0012*/ 	.short	0x0070
        /*0014*/ 	.byte	0x00, 0xf0, 0x01, 0x10


	//----- nvinfo : EIATTR_SPARSE_MMA_MASK
	.align		4
.L_23:
        /*0018*/ 	.byte	0x03, 0x50
        /*001a*/ 	.short	0x0000


	//----- nvinfo : EIATTR_MAXREG_COUNT
	.align		4
        /*001c*/ 	.byte	0x03, 0x1b
        /*001e*/ 	.short	0x00a8


	//----- nvinfo : EIATTR_NUM_BARRIERS
	.align		4
        /*0020*/ 	.byte	0x02, 0x4c
        /*0022*/ 	.byte	0x01
	.zero		1


	//----- nvinfo : EIATTR_EXTERNS
	.align		4
        /*0024*/ 	.byte	0x04, 0x0f
        /*0026*/ 	.short	(.L_25 - .L_24)


	//   ....[0]....
	.align		4
.L_24:
        /*0028*/ 	.word	index@(__assertfail)


	//----- nvinfo : EIATTR_MERCURY_ISA_VERSION
	.align		4
.L_25:
        /*002c*/ 	.byte	0x03, 0x5f
        /*002e*/ 	.short	0x0101


	//----- nvinfo : EIATTR_INT_WARP_WIDE_INSTR_OFFSETS
	.align		4
        /*0030*/ 	.byte	0x04, 0x31
        /*0032*/ 	.short	(.L_27 - .L_26)


	//   ....[0]....
.L_26:
        /*0034*/ 	.word	0x00000450


	//   ....[1]....
        /*0038*/ 	.word	0x00000470


	//   ....[2]....
        /*003c*/ 	.word	0x00000640


	//   ....[3]....
        /*0040*/ 	.word	0x00002230


	//----- nvinfo : EIATTR_COOP_GROUP_MASK_REGIDS
	.align		4
.L_27:
        /*0044*/ 	.byte	0x04, 0x29
        /*0046*/ 	.short	(.L_29 - .L_28)


	//   ....[0]....
.L_28:
        /*0048*/ 	.word	0xffffffff


	//   ....[1]....
        /*004c*/ 	.word	0xffffffff


	//   ....[2]....
        /*0050*/ 	.word	0xffffffff


	//   ....[3]....
        /*0054*/ 	.word	0xffffffff


	//   ....[4]....
        /*0058*/ 	.word	0xffffffff


	//   ....[5]....
        /*005c*/ 	.word	0xffffffff


	//----- nvinfo : EIATTR_COOP_GROUP_INSTR_OFFSETS
	.align		4
.L_29:
        /*0060*/ 	.byte	0x04, 0x28
        /*0062*/ 	.short	(.L_31 - .L_30)


	//   ....[0]....
.L_30:
        /*0064*/ 	.word	0x00000060


	//   ....[1]....
        /*0068*/ 	.word	0x00000070


	//   ....[2]....
        /*006c*/ 	.word	0x00000130


	//   ....[3]....
        /*0070*/ 	.word	0x000002f0


	//   ....[4]....
        /*0074*/ 	.word	0x000007b0


	//   ....[5]....
        /*0078*/ 	.word	0x00001430


	//----- nvinfo : EIATTR_REG_RECONFIG
	.align		4
.L_31:
        /*007c*/ 	.byte	0x01, 0x54
	.zero		2


	//----- nvinfo : EIATTR_SYSCALL_OFFSETS
	.align		4
        /*0080*/ 	.byte	0x04, 0x46
        /*0082*/ 	.short	(.L_33 - .L_32)


	//   ....[0]....
.L_32:
        /*0084*/ 	.word	0x00001620


	//----- nvinfo : EIATTR_MBARRIER_INSTR_OFFSETS
	.align		4
.L_33:
        /*0088*/ 	.byte	0x04, 0x39
        /*008a*/ 	.short	(.L_35 - .L_34)


	//   ....[0]....
.L_34:
        /*008c*/ 	.word	0x00000230
        /*0090*/ 	.word	0x000000ff
        /*0094*/ 	.word	0x00000000
        /*0098*/ 	.short	0x0100
        /*009a*/ 	.byte	0x08
	.zero		1


	//   ....[1]....
        /*009c*/ 	.word	0x00000240
        /*00a0*/ 	.word	0x000000ff
        /*00a4*/ 	.word	0x00000028
        /*00a8*/ 	.short	0x0100
        /*00aa*/ 	.byte	0x08
	.zero		1


	//   ....[2]....
        /*00ac*/ 	.word	0x00000250
        /*00b0*/ 	.word	0x000000ff
        /*00b4*/ 	.word	0x00000008
        /*00b8*/ 	.short	0x0100
        /*00ba*/ 	.byte	0x08
	.zero		1


	//   ....[3]....
        /*00bc*/ 	.word	0x00000260
        /*00c0*/ 	.word	0x000000ff
        /*00c4*/ 	.word	0x00000030
        /*00c8*/ 	.short	0x0100
        /*00ca*/ 	.byte	0x08
	.zero		1


	//   ....[4]....
        /*00cc*/ 	.word	0x00000270
        /*00d0*/ 	.word	0x000000ff
        /*00d4*/ 	.word	0x00000010
        /*00d8*/ 	.short	0x0100
        /*00da*/ 	.byte	0x08
	.zero		1


	//   ....[5]....
        /*00dc*/ 	.word	0x00000280
        /*00e0*/ 	.word	0x000000ff
        /*00e4*/ 	.word	0x00000038
        /*00e8*/ 	.short	0x0100
        /*00ea*/ 	.byte	0x08
	.zero		1


	//   ....[6]....
        /*00ec*/ 	.word	0x00000290
        /*00f0*/ 	.word	0x000000ff
        /*00f4*/ 	.word	0x00000018
        /*00f8*/ 	.short	0x0100
        /*00fa*/ 	.byte	0x08
	.zero		1


	//   ....[7]....
        /*00fc*/ 	.word	0x000002a0
        /*0100*/ 	.word	0x000000ff
        /*0104*/ 	.word	0x00000040
        /*0108*/ 	.short	0x0100
        /*010a*/ 	.byte	0x08
	.zero		1


	//   ....[8]....
        /*010c*/ 	.word	0x000002b0
        /*0110*/ 	.word	0x000000ff
        /*0114*/ 	.word	0x00000020
        /*0118*/ 	.short	0x0100
        /*011a*/ 	.byte	0x08
	.zero		1


	//   ....[9]....
        /*011c*/ 	.word	0x000002c0
        /*0120*/ 	.word	0x000000ff
        /*0124*/ 	.word	0x00000048
        /*0128*/ 	.short	0x0100
        /*012a*/ 	.byte	0x08
	.zero		1


	//   ....[10]....
        /*012c*/ 	.word	0x000006e0
        /*0130*/ 	.word	0x000000ff
        /*0134*/ 	.word	0x00000060
        /*0138*/ 	.short	0x0100
        /*013a*/ 	.byte	0x06
	.zero		1


	//   ....[11]....
        /*013c*/ 	.word	0x00000760
        /*0140*/ 	.word	0x000000ff
        /*0144*/ 	.word	0x00000068
        /*0148*/ 	.short	0x0100
        /*014a*/ 	.byte	0x06
	.zero		1


	//   ....[12]....
        /*014c*/ 	.word	0x000016e0
        /*0150*/ 	.word	0x00000003
        /*0154*/ 	.word	0x00000000
        /*0158*/ 	.short	0x010a
        /*015a*/ 	.byte	0x3f
	.zero		1


	//   ....[13]....
        /*015c*/ 	.word	0x00001740
        /*0160*/ 	.word	0x00000003
        /*0164*/ 	.word	0x00000000
        /*0168*/ 	.short	0x010a
        /*016a*/ 	.byte	0x3f
	.zero		1


	//   ....[14]....
        /*016c*/ 	.word	0x00001c80
        /*0170*/ 	.word	0x00000005
        /*0174*/ 	.word	0x00000000
        /*0178*/ 	.short	0x010a
        /*017a*/ 	.byte	0x3f
	.zero		1


	//   ....[15]....
        /*017c*/ 	.word	0x00001cc0
        /*0180*/ 	.word	0x00000005
        /*0184*/ 	.word	0x00000000
        /*0188*/ 	.short	0x010a
        /*018a*/ 	.byte	0x3f
	.zero		1


	//   ....[16]....
        /*018c*/ 	.word	0x000020e0
        /*0190*/ 	.word	0x00000004
        /*0194*/ 	.word	0x00000000
        /*0198*/ 	.short	0x0101
        /*019a*/ 	.byte	0x3f
	.zero		1


	//   ....[17]....
        /*019c*/ 	.word	0x000022d0
        /*01a0*/ 	.word	0x00000000
        /*01a4*/ 	.word	0x00000000
        /*01a8*/ 	.short	0x0101
        /*01aa*/ 	.byte	0x3f
	.zero		1


	//   ....[18]....
        /*01ac*/ 	.word	0x00007360
        /*01b0*/ 	.word	0x00000017
        /*01b4*/ 	.word	0x00000028
        /*01b8*/ 	.short	0x010a
        /*01ba*/ 	.byte	0x3f
	.zero		1


	//   ....[19]....
        /*01bc*/ 	.word	0x000077b0
        /*01c0*/ 	.word	0x00000006
        /*01c4*/ 	.word	0x00000068
        /*01c8*/ 	.short	0x0101
        /*01ca*/ 	.byte	0x3f
	.zero		1


	//   ....[20]....
        /*01cc*/ 	.word	0x00007ef0
        /*01d0*/ 	.word	0x00000007
        /*01d4*/ 	.word	0x00000000
        /*01d8*/ 	.short	0x010a
        /*01da*/ 	.byte	0x3f
	.zero		1


	//   ....[21]....
        /*01dc*/ 	.word	0x00007f70
        /*01e0*/ 	.word	0x00000006
        /*01e4*/ 	.word	0x00000000
        /*01e8*/ 	.short	0x010a
        /*01ea*/ 	.byte	0x3f
	.zero		1


	//   ....[22]....
        /*01ec*/ 	.word	0x00008000
        /*01f0*/ 	.word	0x00000007
        /*01f4*/ 	.word	0x00000000
        /*01f8*/ 	.short	0x010a
        /*01fa*/ 	.byte	0x3f
	.zero		1


	//   ....[23]....
        /*01fc*/ 	.word	0x00008090
        /*0200*/ 	.word	0x00000006
        /*0204*/ 	.word	0x00000000
        /*0208*/ 	.short	0x010a
        /*020a*/ 	.byte	0x3f
	.zero		1


	//   ....[24]....
        /*020c*/ 	.word	0x00008120
        /*0210*/ 	.word	0x00000005
        /*0214*/ 	.word	0x00000000
        /*0218*/ 	.short	0x010a
        /*021a*/ 	.byte	0x3f
	.zero		1


	//   ....[25]....
        /*021c*/ 	.word	0x00008180
        /*0220*/ 	.word	0x00000003
        /*0224*/ 	.word	0x00000000
        /*0228*/ 	.short	0x010a
        /*022a*/ 	.byte	0x3f
	.zero		1


	//   ....[26]....
        /*022c*/ 	.word	0x000081d0
        /*0230*/ 	.word	0x00000005
        /*0234*/ 	.word	0x00000000
        /*0238*/ 	.short	0x010a
        /*023a*/ 	.byte	0x3f
	.zero		1


	//   ....[27]....
        /*023c*/ 	.word	0x000082a0
        /*0240*/ 	.word	0x00000017
        /*0244*/ 	.word	0x00000028
        /*0248*/ 	.short	0x010a
        /*024a*/ 	.byte	0x3f
	.zero		1


	//   ....[28]....
        /*024c*/ 	.word	0x00008370
        /*0250*/ 	.word	0x00000007
        /*0254*/ 	.word	0x00000000
        /*0258*/ 	.short	0x010a
        /*025a*/ 	.byte	0x3f
	.zero		1


	//   ....[29]....
        /*025c*/ 	.word	0x000083c0
        /*0260*/ 	.word	0x00000006
        /*0264*/ 	.word	0x00000000
        /*0268*/ 	.short	0x010a
        /*026a*/ 	.byte	0x3f
	.zero		1


	//   ....[30]....
        /*026c*/ 	.word	0x00008410
        /*0270*/ 	.word	0x00000007
        /*0274*/ 	.word	0x00000000
        /*0278*/ 	.short	0x010a
        /*027a*/ 	.byte	0x3f
	.zero		1


	//   ....[31]....
        /*027c*/ 	.word	0x00008460
        /*0280*/ 	.word	0x00000006
        /*0284*/ 	.word	0x00000000
        /*0288*/ 	.short	0x010a
        /*028a*/ 	.byte	0x3f
	.zero		1


	//----- nvinfo : EIATTR_NUM_MBARRIERS
	.align		4
.L_35:
        /*028c*/ 	.byte	0x03, 0x38
        /*028e*/ 	.short	0x000c


	//----- nvinfo : EIATTR_EXIT_INSTR_OFFSETS
	.align		4
        /*0290*/ 	.byte	0x04, 0x1c
        /*0292*/ 	.short	(.L_37 - .L_36)


	//   ....[0]....
.L_36:
        /*0294*/ 	.word	0x00000980


	//   ....[1]....
        /*0298*/ 	.word	0x00001190


	//   ....[2]....
        /*029c*/ 	.word	0x00006af0


	//   ....[3]....
        /*02a0*/ 	.word	0x00007050


	//   ....[4]....
        /*02a4*/ 	.word	0x00008170


	//----- nvinfo : EIATTR_MAX_THREADS
	.align		4
.L_37:
        /*02a8*/ 	.byte	0x04, 0x05
        /*02aa*/ 	.short	(.L_39 - .L_38)
.L_38:
        /*02ac*/ 	.word	0x00000180
        /*02b0*/ 	.word	0x00000001
        /*02b4*/ 	.word	0x00000001


	//----- nvinfo : EIATTR_CRS_STACK_SIZE
	.align		4
.L_39:
        /*02b8*/ 	.byte	0x04, 0x1e
        /*02ba*/ 	.short	(.L_41 - .L_40)
.L_40:
        /*02bc*/ 	.word	0x00000000


	//----- nvinfo : EIATTR_CBANK_PARAM_SIZE
	.align		4
.L_41:
        /*02c0*/ 	.byte	0x03, 0x19
        /*02c2*/ 	.short	0x0470


	//----- nvinfo : EIATTR_PARAM_CBANK
	.align		4
        /*02c4*/ 	.byte	0x04, 0x0a
        /*02c6*/ 	.short	(.L_43 - .L_42)
	.align		4
.L_42:
        /*02c8*/ 	.word	index@(.nv.constant0._ZN7cutlass13device_kernelINS_4gemm6kernel13GemmUniversalIN4cute5tupleIJiiiiEEENS1_10collective13CollectiveMmaINS1_34MainloopSm90TmaGmmaWarpSpecializedILi5ENS5_IJNS4_1CILi1EEENSA_ILi2EEESB_EEENS1_35KernelTmaWarpSpecializedCooperativeEEENS5_IJNSA_ILi128EEESG_NSA_ILi64EEEEEENS_10tfloat32_tENS5_IJlSB_lEEESJ_SK_NS4_8TiledMMAINS4_8MMA_AtomIJNS4_4SM904GMMA30MMA_64x128x8_F32TF32TF32_SS_TNILNSO_7ScaleInE1ELSQ_1EEEEEENS4_6LayoutINS5_IJSC_SB_SB_EEENS5_IJSB_NSA_ILi0EEESV_EEEEENS5_IJNS4_10UnderscoreESY_SY_EEEEENS4_23SM90_TMA_LOAD_MULTICASTENS4_14ComposedLayoutINS4_7SwizzleILi3ELi4ELi3EEENS4_18smem_ptr_flag_bitsILi32EEENST_INS5_IJNSA_ILi8EEENSA_ILi32EEEEEENS5_IJS18_SB_EEEEEEEvNS4_8identityENS4_13SM90_TMA_LOADES1C_vS1D_EENS_8epilogue10collective6detail29Sm90TmaWarpSpecializedAdapterINS1H_15DefaultEpilogueISJ_SK_SK_NS1G_6thread17LinearCombinationISJ_Li1EffLNS1L_9ScaleType4KindE0ELNS_15FloatRoundStyleE2ESJ_EENS1_15EpilogueDefaultEEEEEvvEEEEvNT_6ParamsE)
        /*02cc*/ 	.short	0x0210
        /*02ce*/ 	.short	0x0470


	//----- nvinfo : EIATTR_SW_WAR
	.align		4
.L_43:
        /*02d0*/ 	.byte	0x04, 0x36
        /*02d2*/ 	.short	(.L_45 - .L_44)
.L_44:
        /*02d4*/ 	.word	0x00000008
.L_45:


//--------------------- .nv.callgraph             --------------------------
	.section	.nv.callgraph,"",@"SHT_CUDA_CALLGRAPH"
	.align	4
	.sectionentsize	8
	.align		4
        /*0000*/ 	.word	0x00000000
	.align		4
        /*0004*/ 	.word	0xffffffff
	.align		4
        /*0008*/ 	.word	index@(_ZN7cutlass13device_kernelINS_4gemm6kernel13GemmUniversalIN4cute5tupleIJiiiiEEENS1_10collective13CollectiveMmaINS1_34MainloopSm90TmaGmmaWarpSpecializedILi5ENS5_IJNS4_1CILi1EEENSA_ILi2EEESB_EEENS1_35KernelTmaWarpSpecializedCooperativeEEENS5_IJNSA_ILi128EEESG_NSA_ILi64EEEEEENS_10tfloat32_tENS5_IJlSB_lEEESJ_SK_NS4_8TiledMMAINS4_8MMA_AtomIJNS4_4SM904GMMA30MMA_64x128x8_F32TF32TF32_SS_TNILNSO_7ScaleInE1ELSQ_1EEEEEENS4_6LayoutINS5_IJSC_SB_SB_EEENS5_IJSB_NSA_ILi0EEESV_EEEEENS5_IJNS4_10UnderscoreESY_SY_EEEEENS4_23SM90_TMA_LOAD_MULTICASTENS4_14ComposedLayoutINS4_7SwizzleILi3ELi4ELi3EEENS4_18smem_ptr_flag_bitsILi32EEENST_INS5_IJNSA_ILi8EEENSA_ILi32EEEEEENS5_IJS18_SB_EEEEEEEvNS4_8identityENS4_13SM90_TMA_LOADES1C_vS1D_EENS_8epilogue10collective6detail29Sm90TmaWarpSpecializedAdapterINS1H_15DefaultEpilogueISJ_SK_SK_NS1G_6thread17LinearCombinationISJ_Li1EffLNS1L_9ScaleType4KindE0ELNS_15FloatRoundStyleE2ESJ_EENS1_15EpilogueDefaultEEEEEvvEEEEvNT_6ParamsE)
	.align		4
        /*000c*/ 	.word	index@(__assertfail)
	.align		4
        /*0010*/ 	.word	0x00000000
	.align		4
        /*0014*/ 	.word	0xfffffffe
	.align		4
        /*0018*/ 	.word	0x00000000
	.align		4
        /*001c*/ 	.word	0xfffffffd
	.align		4
        /*0020*/ 	.word	0x00000000
	.align		4
        /*0024*/ 	.word	0xfffffffc


//--------------------- .nv.constant4             --------------------------
	.section	.nv.constant4,"a",@progbits
	.align	8
	.align		8
.nv.constant4:
        /*0000*/ 	.dword	__assertfail
	.align		8
        /*0008*/ 	.dword	__unnamed_1
	.align		8
        /*0010*/ 	.dword	_ZN39_INTERNAL_a8fdc9bb_4_k_cu_c1caaf30_64024cuda3std3__45__cpo5beginE
	.align		8
        /*0018*/ 	.dword	_ZN39_INTERNAL_a8fdc9bb_4_k_cu_c1caaf30_64024cuda3std3__45__cpo3endE
	.align		8
        /*0020*/ 	.dword	_ZN39_INTERNAL_a8fdc9bb_4_k_cu_c1caaf30_64024cuda3std3__45__cpo6cbeginE
	.align		8
        /*0028*/ 	.dword	_ZN39_INTERNAL_a8fdc9bb_4_k_cu_c1caaf30_64024cuda3std3__45__cpo4cendE
	.align		8
        /*0030*/ 	.dword	_ZN39_INTERNAL_a8fdc9bb_4_k_cu_c1caaf30_64024cuda3std3__441_GLOBAL__N__a8fdc9bb_4_k_cu_c1caaf30_64026ignoreE
	.align		8
        /*0038*/ 	.dword	_ZN39_INTERNAL_a8fdc9bb_4_k_cu_c1caaf30_64024cuda3std3__419piecewise_constructE
	.align		8
        /*0040*/ 	.dword	_ZN39_INTERNAL_a8fdc9bb_4_k_cu_c1caaf30_64024cuda3std3__48in_placeE
	.align		8
        /*0048*/ 	.dword	_ZN39_INTERNAL_a8fdc9bb_4_k_cu_c1caaf30_64024cuda3std6ranges3__45__cpo4swapE
	.align		8
        /*0050*/ 	.dword	_ZN39_INTERNAL_a8fdc9bb_4_k_cu_c1caaf30_64024cuda3std6ranges3__45__cpo9iter_moveE
	.align		8
        /*0058*/ 	.dword	_ZN39_INTERNAL_a8fdc9bb_4_k_cu_c1caaf30_64024cute7productE
	.align		8
        /*0060*/ 	.dword	_ZN39_INTERNAL_a8fdc9bb_4_k_cu_c1caaf30_64024cute1_E
	.align		8
        /*0068*/ 	.dword	$str$22
	.align		8
        /*0070*/ 	.dword	$str$23


//--------------------- .text._ZN7cutlass13device_kernelINS_4gemm6kernel13GemmUniversalIN4cute5tupleIJiiiiEEENS1_10collective13CollectiveMmaINS1_34MainloopSm90TmaGmmaWarpSpecializedILi5ENS5_IJNS4_1CILi1EEENSA_ILi2EEESB_EEENS1_35KernelTmaWarpSpecializedCooperativeEEENS5_IJNSA_ILi128EEESG_NSA_ILi64EEEEEENS_10tfloat32_tENS5_IJlSB_lEEESJ_SK_NS4_8TiledMMAINS4_8MMA_AtomIJNS4_4SM904GMMA30MMA_64x128x8_F32TF32TF32_SS_TNILNSO_7ScaleInE1ELSQ_1EEEEEENS4_6LayoutINS5_IJSC_SB_SB_EEENS5_IJSB_NSA_ILi0EEESV_EEEEENS5_IJNS4_10UnderscoreESY_SY_EEEEENS4_23SM90_TMA_LOAD_MULTICASTENS4_14ComposedLayoutINS4_7SwizzleILi3ELi4ELi3EEENS4_18smem_ptr_flag_bitsILi32EEENST_INS5_IJNSA_ILi8EEENSA_ILi32EEEEEENS5_IJS18_SB_EEEEEEEvNS4_8identityENS4_13SM90_TMA_LOADES1C_vS1D_EENS_8epilogue10collective6detail29Sm90TmaWarpSpecializedAdapterINS1H_15DefaultEpilogueISJ_SK_SK_NS1G_6thread17LinearCombinationISJ_Li1EffLNS1L_9ScaleType4KindE0ELNS_15FloatRoundStyleE2ESJ_EENS1_15EpilogueDefaultEEEEEvvEEEEvNT_6ParamsE --------------------------
	.section	.text._ZN7cutlass13device_kernelINS_4gemm6kernel13GemmUniversalIN4cute5tupleIJiiiiEEENS1_10collective13CollectiveMmaINS1_34MainloopSm90TmaGmmaWarpSpecializedILi5ENS5_IJNS4_1CILi1EEENSA_ILi2EEESB_EEENS1_35KernelTmaWarpSpecializedCooperativeEEENS5_IJNSA_ILi128EEESG_NSA_ILi64EEEEEENS_10tfloat32_tENS5_IJlSB_lEEESJ_SK_NS4_8TiledMMAINS4_8MMA_AtomIJNS4_4SM904GMMA30MMA_64x128x8_F32TF32TF32_SS_TNILNSO_7ScaleInE1ELSQ_1EEEEEENS4_6LayoutINS5_IJSC_SB_SB_EEENS5_IJSB_NSA_ILi0EEESV_EEEEENS5_IJNS4_10UnderscoreESY_SY_EEEEENS4_23SM90_TMA_LOAD_MULTICASTENS4_14ComposedLayoutINS4_7SwizzleILi3ELi4ELi3EEENS4_18smem_ptr_flag_bitsILi32EEENST_INS5_IJNSA_ILi8EEENSA_ILi32EEEEEENS5_IJS18_SB_EEEEEEEvNS4_8identityENS4_13SM90_TMA_LOADES1C_vS1D_EENS_8epilogue10collective6detail29Sm90TmaWarpSpecializedAdapterINS1H_15DefaultEpilogueISJ_SK_SK_NS1G_6thread17LinearCombinationISJ_Li1EffLNS1L_9ScaleType4KindE0ELNS_15FloatRoundStyleE2ESJ_EENS1_15EpilogueDefaultEEEEEvvEEEEvNT_6ParamsE,"ax",@progbits
	.align	128
.text._ZN7cutlass13device_kernelINS_4gemm6kernel13GemmUniversalIN4cute5tupleIJiiiiEEENS1_10collective13CollectiveMmaINS1_34MainloopSm90TmaGmmaWarpSpecializedILi5ENS5_IJNS4_1CILi1EEENSA_ILi2EEESB_EEENS1_35KernelTmaWarpSpecializedCooperativeEEENS5_IJNSA_ILi128EEESG_NSA_ILi64EEEEEENS_10tfloat32_tENS5_IJlSB_lEEESJ_SK_NS4_8TiledMMAINS4_8MMA_AtomIJNS4_4SM904GMMA30MMA_64x128x8_F32TF32TF32_SS_TNILNSO_7ScaleInE1ELSQ_1EEEEEENS4_6LayoutINS5_IJSC_SB_SB_EEENS5_IJSB_NSA_ILi0EEESV_EEEEENS5_IJNS4_10UnderscoreESY_SY_EEEEENS4_23SM90_TMA_LOAD_MULTICASTENS4_14ComposedLayoutINS4_7SwizzleILi3ELi4ELi3EEENS4_18smem_ptr_flag_bitsILi32EEENST_INS5_IJNSA_ILi8EEENSA_ILi32EEEEEENS5_IJS18_SB_EEEEEEEvNS4_8identityENS4_13SM90_TMA_LOADES1C_vS1D_EENS_8epilogue10collective6detail29Sm90TmaWarpSpecializedAdapterINS1H_15DefaultEpilogueISJ_SK_SK_NS1G_6thread17LinearCombinationISJ_Li1EffLNS1L_9ScaleType4KindE0ELNS_15FloatRoundStyleE2ESJ_EENS1_15EpilogueDefaultEEEEEvvEEEEvNT_6ParamsE:
        .type           _ZN7cutlass13device_kernelINS_4gemm6kernel13GemmUniversalIN4cute5tupleIJiiiiEEENS1_10collective13CollectiveMmaINS1_34MainloopSm90TmaGmmaWarpSpecializedILi5ENS5_IJNS4_1CILi1EEENSA_ILi2EEESB_EEENS1_35KernelTmaWarpSpecializedCooperativeEEENS5_IJNSA_ILi128EEESG_NSA_ILi64EEEEEENS_10tfloat32_tENS5_IJlSB_lEEESJ_SK_NS4_8TiledMMAINS4_8MMA_AtomIJNS4_4SM904GMMA30MMA_64x128x8_F32TF32TF32_SS_TNILNSO_7ScaleInE1ELSQ_1EEEEEENS4_6LayoutINS5_IJSC_SB_SB_EEENS5_IJSB_NSA_ILi0EEESV_EEEEENS5_IJNS4_10UnderscoreESY_SY_EEEEENS4_23SM90_TMA_LOAD_MULTICASTENS4_14ComposedLayoutINS4_7SwizzleILi3ELi4ELi3EEENS4_18smem_ptr_flag_bitsILi32EEENST_INS5_IJNSA_ILi8EEENSA_ILi32EEEEEENS5_IJS18_SB_EEEEEEEvNS4_8identityENS4_13SM90_TMA_LOADES1C_vS1D_EENS_8epilogue10collective6detail29Sm90TmaWarpSpecializedAdapterINS1H_15DefaultEpilogueISJ_SK_SK_NS1G_6thread17LinearCombinationISJ_Li1EffLNS1L_9ScaleType4KindE0ELNS_15FloatRoundStyleE2ESJ_EENS1_15EpilogueDefaultEEEEEvvEEEEvNT_6ParamsE,@function
        .size           _ZN7cutlass13device_kernelINS_4gemm6kernel13GemmUniversalIN4cute5tupleIJiiiiEEENS1_10collective13CollectiveMmaINS1_34MainloopSm90TmaGmmaWarpSpecializedILi5ENS5_IJNS4_1CILi1EEENSA_ILi2EEESB_EEENS1_35KernelTmaWarpSpecializedCooperativeEEENS5_IJNSA_ILi128EEESG_NSA_ILi64EEEEEENS_10tfloat32_tENS5_IJlSB_lEEESJ_SK_NS4_8TiledMMAINS4_8MMA_AtomIJNS4_4SM904GMMA30MMA_64x128x8_F32TF32TF32_SS_TNILNSO_7ScaleInE1ELSQ_1EEEEEENS4_6LayoutINS5_IJSC_SB_SB_EEENS5_IJSB_NSA_ILi0EEESV_EEEEENS5_IJNS4_10UnderscoreESY_SY_EEEEENS4_23SM90_TMA_LOAD_MULTICASTENS4_14ComposedLayoutINS4_7SwizzleILi3ELi4ELi3EEENS4_18smem_ptr_flag_bitsILi32EEENST_INS5_IJNSA_ILi8EEENSA_ILi32EEEEEENS5_IJS18_SB_EEEEEEEvNS4_8identityENS4_13SM90_TMA_LOADES1C_vS1D_EENS_8epilogue10collective6detail29Sm90TmaWarpSpecializedAdapterINS1H_15DefaultEpilogueISJ_SK_SK_NS1G_6thread17LinearCombinationISJ_Li1EffLNS1L_9ScaleType4KindE0ELNS_15FloatRoundStyleE2ESJ_EENS1_15EpilogueDefaultEEEEEvvEEEEvNT_6ParamsE,(.L_x_199 - _ZN7cutlass13device_kernelINS_4gemm6kernel13GemmUniversalIN4cute5tupleIJiiiiEEENS1_10collective13CollectiveMmaINS1_34MainloopSm90TmaGmmaWarpSpecializedILi5ENS5_IJNS4_1CILi1EEENSA_ILi2EEESB_EEENS1_35KernelTmaWarpSpecializedCooperativeEEENS5_IJNSA_ILi128EEESG_NSA_ILi64EEEEEENS_10tfloat32_tENS5_IJlSB_lEEESJ_SK_NS4_8TiledMMAINS4_8MMA_AtomIJNS4_4SM904GMMA30MMA_64x128x8_F32TF32TF32_SS_TNILNSO_7ScaleInE1ELSQ_1EEEEEENS4_6LayoutINS5_IJSC_SB_SB_EEENS5_IJSB_NSA_ILi0EEESV_EEEEENS5_IJNS4_10UnderscoreESY_SY_EEEEENS4_23SM90_TMA_LOAD_MULTICASTENS4_14ComposedLayoutINS4_7SwizzleILi3ELi4ELi3EEENS4_18smem_ptr_flag_bitsILi32EEENST_INS5_IJNSA_ILi8EEENSA_ILi32EEEEEENS5_IJS18_SB_EEEEEEEvNS4_8identityENS4_13SM90_TMA_LOADES1C_vS1D_EENS_8epilogue10collective6detail29Sm90TmaWarpSpecializedAdapterINS1H_15DefaultEpilogueISJ_SK_SK_NS1G_6thread17LinearCombinationISJ_Li1EffLNS1L_9ScaleType4KindE0ELNS_15FloatRoundStyleE2ESJ_EENS1_15EpilogueDefaultEEEEEvvEEEEvNT_6ParamsE)
        .other          _ZN7cutlass13device_kernelINS_4gemm6kernel13GemmUniversalIN4cute5tupleIJiiiiEEENS1_10collective13CollectiveMmaINS1_34MainloopSm90TmaGmmaWarpSpecializedILi5ENS5_IJNS4_1CILi1EEENSA_ILi2EEESB_EEENS1_35KernelTmaWarpSpecializedCooperativeEEENS5_IJNSA_ILi128EEESG_NSA_ILi64EEEEEENS_10tfloat32_tENS5_IJlSB_lEEESJ_SK_NS4_8TiledMMAINS4_8MMA_AtomIJNS4_4SM904GMMA30MMA_64x128x8_F32TF32TF32_SS_TNILNSO_7ScaleInE1ELSQ_1EEEEEENS4_6LayoutINS5_IJSC_SB_SB_EEENS5_IJSB_NSA_ILi0EEESV_EEEEENS5_IJNS4_10UnderscoreESY_SY_EEEEENS4_23SM90_TMA_LOAD_MULTICASTENS4_14ComposedLayoutINS4_7SwizzleILi3ELi4ELi3EEENS4_18smem_ptr_flag_bitsILi32EEENST_INS5_IJNSA_ILi8EEENSA_ILi32EEEEEENS5_IJS18_SB_EEEEEEEvNS4_8identityENS4_13SM90_TMA_LOADES1C_vS1D_EENS_8epilogue10collective6detail29Sm90TmaWarpSpecializedAdapterINS1H_15DefaultEpilogueISJ_SK_SK_NS1G_6thread17LinearCombinationISJ_Li1EffLNS1L_9ScaleType4KindE0ELNS_15FloatRoundStyleE2ESJ_EENS1_15EpilogueDefaultEEEEEvvEEEEvNT_6ParamsE,@"STO_CUDA_ENTRY STV_DEFAULT"
_ZN7cutlass13device_kernelINS_4gemm6kernel13GemmUniversalIN4cute5tupleIJiiiiEEENS1_10collective13CollectiveMmaINS1_34MainloopSm90TmaGmmaWarpSpecializedILi5ENS5_IJNS4_1CILi1EEENSA_ILi2EEESB_EEENS1_35KernelTmaWarpSpecializedCooperativeEEENS5_IJNSA_ILi128EEESG_NSA_ILi64EEEEEENS_10tfloat32_tENS5_IJlSB_lEEESJ_SK_NS4_8TiledMMAINS4_8MMA_AtomIJNS4_4SM904GMMA30MMA_64x128x8_F32TF32TF32_SS_TNILNSO_7ScaleInE1ELSQ_1EEEEEENS4_6LayoutINS5_IJSC_SB_SB_EEENS5_IJSB_NSA_ILi0EEESV_EEEEENS5_IJNS4_10UnderscoreESY_SY_EEEEENS4_23SM90_TMA_LOAD_MULTICASTENS4_14ComposedLayoutINS4_7SwizzleILi3ELi4ELi3EEENS4_18smem_ptr_flag_bitsILi32EEENST_INS5_IJNSA_ILi8EEENSA_ILi32EEEEEENS5_IJS18_SB_EEEEEEEvNS4_8identityENS4_13SM90_TMA_LOADES1C_vS1D_EENS_8epilogue10collective6detail29Sm90TmaWarpSpecializedAdapterINS1H_15DefaultEpilogueISJ_SK_SK_NS1G_6thread17LinearCombinationISJ_Li1EffLNS1L_9ScaleType4KindE0ELNS_15FloatRoundStyleE2ESJ_EENS1_15EpilogueDefaultEEEEEvvEEEEvNT_6ParamsE:
[----:B------:R-:W0:Y:S01]  /*0000*/  LDC R1, c[0x0][0x28] ;  /* 0x00000a00ff017b82 */ /* 0x000e220000000800 */
[----:B------:R-:W1:Y:S01]  /*0010*/  S2R R94, SR_TID.X ;  /* 0x00000000005e7919 */ /* 0x000e620000002100 */
[----:B------:R-:W-:Y:S01]  /*0020*/  ELECT P0, URZ, PT ;  /* 0x00000000003f782f */ /* 0x000fe20003800000 */
[----:B------:R-:W-:Y:S01]  /*0030*/  BSSY B0, `(.L_x_0) ;  /* 0x000000f000007945 */ /* 0x000fe20003800000 */
[--C-:B-1----:R-:W-:Y:S02]  /*0040*/  SHF.R.U32.HI R0, RZ, 0x5, R94.reuse ;  /* 0x00000005ff007819 */ /* 0x102fe4000001165e */
[----:B------:R-:W-:-:S03]  /*0050*/  SHF.R.U32.HI R6, RZ, 0x7, R94 ;  /* 0x00000007ff067819 */ /* 0x000fc6000001165e */
[----:B------:R-:W1:Y:S04]  /*0060*/  SHFL.IDX PT, R3, R0, RZ, 0x1f ;  /* 0x00001fff00037589 */ /* 0x000e6800000e0000 */
[----:B------:R2:W3:Y:S01]  /*0070*/  SHFL.IDX PT, R2, R6, RZ, 0x1f ;  /* 0x00001fff06027589 */ /* 0x0004e200000e0000 */
[----:B-1----:R-:W-:-:S13]  /*0080*/  ISETP.NE.OR P0, PT, R3, RZ, !P0 ;  /* 0x000000ff0300720c */ /* 0x002fda0004705670 */
[----:B0-23--:R-:W-:Y:S05]  /*0090*/  @P0 BRA `(.L_x_1) ;  /* 0x0000000000200947 */ /* 0x00dfea0003800000 */
[----:B------:R-:W-:Y:S02]  /*00a0*/  ULDC.64 UR4, c[0x0][0x198] ;  /* 0x0000660000047ab9 */ /* 0x000fe40000000a00 */
[----:B------:R-:W-:Y:S02]  /*00b0*/  UIADD3 UR6, UP0, UR4, 0xf0, URZ ;  /* 0x000000f004067890 */ /* 0x000fe4000ff1e03f */
[----:B------:R-:W-:Y:S02]  /*00c0*/  UIADD3 UR4, UP1, UR4, 0x1f0, URZ ;  /* 0x000001f004047890 */ /* 0x000fe4000ff3e03f */
[----:B------:R-:W-:Y:S02]  /*00d0*/  UIADD3.X UR7, URZ, UR5, URZ, UP0, !UPT ;  /* 0x000000053f077290 */ /* 0x000fe400087fe43f */
[----:B------:R-:W-:-:S07]  /*00e0*/  UIADD3.X UR5, URZ, UR5, URZ, UP1, !UPT ;  /* 0x000000053f057290 */ /* 0x000fce0008ffe43f */
[----:B------:R0:W-:Y:S02]  /*00f0*/  UTMACCTL.PF [UR6] ;  /* 0x00000000060079b9 */ /* 0x0001e40008040000 */
[----:B------:R0:W-:Y:S02]  /*0100*/  UTMACCTL.PF [UR4] ;  /* 0x00000000040079b9 */ /* 0x0001e40008040000 */
[----:B0-----:R-:W-:Y:S01]  /*0110*/  NOP ;  /* 0x0000000000007918 */ /* 0x001fe20000000000 */
.L_x_1:
[----:B------:R-:W-:Y:S05]  /*0120*/  BSYNC B0 ;  /* 0x0000000000007941 */ /* 0x000fea0003800000 */
.L_x_0:
[----:B------:R-:W0:Y:S02]  /*0130*/  SHFL.IDX PT, R5, R0, RZ, 0x1f ;  /* 0x00001fff00057589 */ /* 0x000e2400000e0000 */
[----:B0-----:R-:W-:-:S13]  /*0140*/  ISETP.NE.AND P0, PT, R5, RZ, PT ;  /* 0x000000ff0500720c */ /* 0x001fda0003f05270 */
[----:B------:R-:W-:Y:S05]  /*0150*/  @P0 BRA `(.L_x_2) ;  /* 0x0000000000600947 */ /* 0x000fea0003800000 */
[----:B------:R-:W0:Y:S01]  /*0160*/  S2UR UR8, SR_CgaCtaId ;  /* 0x00000000000879c3 */ /* 0x000e220000008800 */
[----:B------:R-:W-:Y:S01]  /*0170*/  UMOV UR4, 0x400 ;  /* 0x0000040000047882 */ /* 0x000fe20000000000 */
[----:B------:R-:W-:Y:S01]  /*0180*/  UMOV UR5, 0x1 ;  /* 0x0000000100057882 */ /* 0x000fe20000000000 */
[----:B------:R-:W-:Y:S01]  /*0190*/  UMOV UR6, 0x4 ;  /* 0x0000000400067882 */ /* 0x000fe20000000000 */
[----:B------:R-:W-:Y:S01]  /*01a0*/  ELECT P0, URZ, PT ;  /* 0x00000000003f782f */ /* 0x000fe20003800000 */
[----:B------:R-:W-:-:S04]  /*01b0*/  UIADD3 UR6, -UR6, 0x100000, URZ ;  /* 0x0010000006067890 */ /* 0x000fc8000fffe13f */
[----:B------:R-:W-:Y:S02]  /*01c0*/  USHF.L.U32 UR7, UR6, 0xb, URZ ;  /* 0x0000000b06077899 */ /* 0x000fe4000800063f */
[----:B------:R-:W-:Y:S02]  /*01d0*/  USHF.L.U32 UR6, UR6, 0x1, URZ ;  /* 0x0000000106067899 */ /* 0x000fe4000800063f */
[----:B0-----:R-:W-:Y:S02]  /*01e0*/  ULEA UR8, UR8, UR4, 0x18 ;  /* 0x0000000408087291 */ /* 0x001fe4000f8ec03f */
[----:B------:R-:W-:-:S04]  /*01f0*/  UIADD3 UR4, -UR5, 0x100000, URZ ;  /* 0x0010000005047890 */ /* 0x000fc8000fffe13f */
[----:B------:R-:W-:Y:S02]  /*0200*/  USHF.L.U32 UR5, UR4, 0xb, URZ ;  /* 0x0000000b04057899 */ /* 0x000fe4000800063f */
[----:B------:R-:W-:Y:S01]  /*0210*/  USHF.L.U32 UR4, UR4, 0x1, URZ ;  /* 0x0000000104047899 */ /* 0x000fe2000800063f */
[----:B------:R-:W0:Y:S11]  /*0220*/  FENCE.VIEW.ASYNC.S ;  /* 0x00000000000073c6 */ /* 0x000e360000000000 */
[----:B0-----:R0:W1:Y:S01]  /*0230*/  SYNCS.EXCH.64 URZ, [UR8], UR4 ;  /* 0x00000004083f75b2 */ /* 0x0010620008000100 */
[----:B------:R0:W2:Y:S01]  /*0240*/  SYNCS.EXCH.64 URZ, [UR8+0x28], UR6 ;  /* 0x00002806083f75b2 */ /* 0x0000a20008000100 */
[----:B------:R0:W3:Y:S01]  /*0250*/  SYNCS.EXCH.64 URZ, [UR8+0x8], UR4 ;  /* 0x00000804083f75b2 */ /* 0x0000e20008000100 */
[----:B------:R0:W4:Y:S01]  /*0260*/  SYNCS.EXCH.64 URZ, [UR8+0x30], UR6 ;  /* 0x00003006083f75b2 */ /* 0x0001220008000100 */
[----:B------:R0:W0:Y:S01]  /*0270*/  SYNCS.EXCH.64 URZ, [UR8+0x10], UR4 ;  /* 0x00001004083f75b2 */ /* 0x0000220008000100 */
[----:B------:R0:W0:Y:S01]  /*0280*/  SYNCS.EXCH.64 URZ, [UR8+0x38], UR6 ;  /* 0x00003806083f75b2 */ /* 0x0000220008000100 */
[----:B------:R0:W0:Y:S01]  /*0290*/  SYNCS.EXCH.64 URZ, [UR8+0x18], UR4 ;  /* 0x00001804083f75b2 */ /* 0x0000220008000100 */
[----:B------:R0:W0:Y:S01]  /*02a0*/  SYNCS.EXCH.64 URZ, [UR8+0x40], UR6 ;  /* 0x00004006083f75b2 */ /* 0x0000220008000100 */
[----:B------:R0:W0:Y:S01]  /*02b0*/  SYNCS.EXCH.64 URZ, [UR8+0x20], UR4 ;  /* 0x00002004083f75b2 */ /* 0x0000220008000100 */
[----:B------:R0:W0:Y:S01]  /*02c0*/  SYNCS.EXCH.64 URZ, [UR8+0x48], UR6 ;  /* 0x00004806083f75b2 */ /* 0x0000220008000100 */
[----:B------:R-:W-:Y:S01]  /*02d0*/  NOP ;  /* 0x0000000000007918 */ /* 0x000fe20000000000 */
.L_x_2:
[----:B------:R-:W-:Y:S01]  /*02e0*/  SHF.R.S32.HI R7, RZ, 0x1f, R94 ;  /* 0x0000001fff077819 */ /* 0x000fe2000001145e */
[----:B------:R-:W5:Y:S01]  /*02f0*/  SHFL.IDX PT, R0, R0, RZ, 0x1f ;  /* 0x00001fff00007589 */ /* 0x000f6200000e0000 */
[----:B0-----:R-:W0:Y:S01]  /*0300*/  S2UR UR8, SR_CTAID.X ;  /* 0x00000000000879c3 */ /* 0x001e220000002500 */
[----:B------:R-:W-:Y:S02]  /*0310*/  ELECT P0, URZ, PT ;  /* 0x00000000003f782f */ /* 0x000fe40003800000 */
[----:B------:R-:W-:Y:S01]  /*0320*/  LEA.HI R7, R7, R94, RZ, 0x7 ;  /* 0x0000005e07077211 */ /* 0x000fe200078f38ff */
[----:B------:R-:W1:Y:S01]  /*0330*/  S2R R4, SR_CTAID.Y ;  /* 0x0000000000047919 */ /* 0x000e620000002600 */
[----:B------:R-:W-:Y:S01]  /*0340*/  ULDC UR4, c[0x0][0x154] ;  /* 0x0000550000047ab9 */ /* 0x000fe20000000800 */
[----:B------:R-:W-:Y:S01]  /*0350*/  NOP ;  /* 0x0000000000007918 */ /* 0x000fe20000000000 */
[----:B------:R-:W-:Y:S01]  /*0360*/  LOP3.LUT R7, R7, 0xffffff80, RZ, 0xc0, !PT ;  /* 0xffffff8007077812 */ /* 0x000fe200078ec0ff */
[----:B------:R-:W-:Y:S01]  /*0370*/  NOP ;  /* 0x0000000000007918 */ /* 0x000fe20000000000 */
[----:B------:R-:W2:Y:S03]  /*0380*/  LDC R14, c[0x0][0x140] ;  /* 0x00005000ff0e7b82 */ /* 0x000ea60000000800 */
[----:B------:R-:W-:-:S05]  /*0390*/  IMAD.IADD R7, R94, 0x1, -R7 ;  /* 0x000000015e077824 */ /* 0x000fca00078e0a07 */
[----:B------:R-:W-:Y:S01]  /*03a0*/  SHF.R.S32.HI R8, RZ, 0x1f, R7 ;  /* 0x0000001fff087819 */ /* 0x000fe20000011407 */
[----:B------:R-:W3:Y:S01]  /*03b0*/  LDC R12, c[0x0][0x144] ;  /* 0x00005100ff0c7b82 */ /* 0x000ee20000000800 */
[----:B------:R-:W-:Y:S02]  /*03c0*/  LOP3.LUT P2, RZ, R7, 0x7, RZ, 0xc0, !PT ;  /* 0x0000000707ff7812 */ /* 0x000fe4000784c0ff */
[----:B------:R-:W-:Y:S02]  /*03d0*/  LEA.HI R8, R8, R7, RZ, 0x3 ;  /* 0x0000000708087211 */ /* 0x000fe400078f18ff */
[----:B-----5:R-:W-:Y:S02]  /*03e0*/  ISETP.NE.OR P0, PT, R0, RZ, !P0 ;  /* 0x000000ff0000720c */ /* 0x020fe40004705670 */
[--C-:B------:R-:W-:Y:S02]  /*03f0*/  SHF.R.S32.HI R0, RZ, 0x3, R8.reuse ;  /* 0x00000003ff007819 */ /* 0x100fe40000011408 */
[----:B------:R-:W-:-:S02]  /*0400*/  SHF.R.S32.HI R9, RZ, 0x1f, R8 ;  /* 0x0000001fff097819 */ /* 0x000fc40000011408 */
[----:B------:R-:W-:Y:S02]  /*0410*/  SHF.R.S32.HI R8, RZ, 0x1f, R5 ;  /* 0x0000001fff087819 */ /* 0x000fe40000011405 */
[----:B------:R-:W-:Y:S02]  /*0420*/  LEA.HI R9, R9, R0, RZ, 0x2 ;  /* 0x0000000009097211 */ /* 0x000fe400078f10ff */
[----:B------:R-:W-:Y:S02]  /*0430*/  LEA.HI R8, R8, R5, RZ, 0x2 ;  /* 0x0000000508087211 */ /* 0x000fe400078f10ff */
[----:B-1----:R-:W-:Y:S01]  /*0440*/  I2FP.F32.U32 R11, R4 ;  /* 0x00000004000b7245 */ /* 0x002fe20000201000 */
[----:B------:R-:W-:Y:S01]  /*0450*/  VOTEU.ALL UP0, P0 ;  /* 0x00000000003f7886 */ /* 0x000fe20000000000 */
[----:B------:R-:W-:Y:S01]  /*0460*/  LOP3.LUT R10, R8, 0x3ffffffc, RZ, 0xc0, !PT ;  /* 0x3ffffffc080a7812 */ /* 0x000fe200078ec0ff */
[----:B------:R-:W-:Y:S01]  /*0470*/  VOTEU.ALL UP1, P0 ;  /* 0x00000000003f7886 */ /* 0x000fe20000020000 */
[----:B------:R-:W-:Y:S01]  /*0480*/  LOP3.LUT R9, R9, 0xfffffffc, RZ, 0xc0, !PT ;  /* 0xfffffffc09097812 */ /* 0x000fe200078ec0ff */
[----:B------:R-:W-:Y:S01]  /*0490*/  FMUL R13, R11, UR4 ;  /* 0x000000040b0d7c20 */ /* 0x000fe20008400000 */
[----:B------:R-:W1:Y:S01]  /*04a0*/  @!UP0 S2UR UR7, SR_CgaCtaId ;  /* 0x00000000000789c3 */ /* 0x000e620000008800 */
[----:B------:R-:W-:Y:S01]  /*04b0*/  IMAD.IADD R11, R5, 0x1, -R10 ;  /* 0x00000001050b7824 */ /* 0x000fe200078e0a0a */
[----:B0-----:R-:W-:Y:S01]  /*04c0*/  I2FP.F32.U32 R10, UR8 ;  /* 0x00000008000a7c45 */ /* 0x001fe20008201000 */
[----:B------:R-:W-:Y:S01]  /*04d0*/  IMAD.IADD R8, R0, 0x1, -R9 ;  /* 0x0000000100087824 */ /* 0x000fe200078e0a09 */
[----:B------:R-:W-:Y:S01]  /*04e0*/  ULDC UR4, c[0x0][0x150] ;  /* 0x0000540000047ab9 */ /* 0x000fe20000000800 */
[----:B------:R-:W0:Y:S01]  /*04f0*/  F2I.U32.TRUNC.NTZ R13, R13 ;  /* 0x0000000d000d7305 */ /* 0x000e22000020f000 */
[----:B------:R-:W-:Y:S01]  /*0500*/  SHF.R.S32.HI R0, RZ, 0x1f, R3 ;  /* 0x0000001fff007819 */ /* 0x000fe20000011403 */
[----:B------:R-:W-:Y:S01]  /*0510*/  FMUL R10, R10, UR4 ;  /* 0x000000040a0a7c20 */ /* 0x000fe20008400000 */
[----:B------:R-:W5:Y:S01]  /*0520*/  LDC R9, c[0x0][0x148] ;  /* 0x00005200ff097b82 */ /* 0x000f620000000800 */
[----:B------:R-:W-:Y:S01]  /*0530*/  IMAD R8, R11, 0x4, R8 ;  /* 0x000000040b087824 */ /* 0x000fe200078e0208 */
[----:B------:R-:W-:Y:S01]  /*0540*/  LEA.HI R0, R0, R3, RZ, 0x2 ;  /* 0x0000000300007211 */ /* 0x000fe200078f10ff */
[----:B------:R-:W-:Y:S01]  /*0550*/  UMOV UR4, 0x20 ;  /* 0x0000002000047882 */ /* 0x000fe20000000000 */
[----:B------:R-:W-:Y:S01]  /*0560*/  @!UP0 UMOV UR6, 0x400 ;  /* 0x0000040000068882 */ /* 0x000fe20000000000 */
[----:B------:R-:W4:Y:S01]  /*0570*/  F2I.U32.TRUNC.NTZ R10, R10 ;  /* 0x0000000a000a7305 */ /* 0x000f22000020f000 */
[----:B------:R-:W-:Y:S01]  /*0580*/  LOP3.LUT R0, R0, 0xfffffffc, RZ, 0xc0, !PT ;  /* 0xfffffffc00007812 */ /* 0x000fe200078ec0ff */
[----:B------:R-:W-:Y:S01]  /*0590*/  IMAD.SHL.U32 R19, R8, 0x4, RZ ;  /* 0x0000000408137824 */ /* 0x000fe200078e00ff */
[----:B------:R-:W-:-:S04]  /*05a0*/  @!UP0 UIADD3 UR4, -UR4, 0x100000, URZ ;  /* 0x0010000004048890 */ /* 0x000fc8000fffe13f */
[----:B------:R-:W-:Y:S02]  /*05b0*/  @!UP0 USHF.L.U32 UR5, UR4, 0xb, URZ ;  /* 0x0000000b04058899 */ /* 0x000fe4000800063f */
[----:B------:R-:W-:Y:S01]  /*05c0*/  @!UP0 USHF.L.U32 UR4, UR4, 0x1, URZ ;  /* 0x0000000104048899 */ /* 0x000fe2000800063f */
[----:B--2---:R-:W-:Y:S01]  /*05d0*/  ISETP.EQ.U32.AND P3, PT, R14, 0x1, PT ;  /* 0x000000010e00780c */ /* 0x004fe20003f62070 */
[----:B------:R-:W-:Y:S01]  /*05e0*/  IMAD.IADD R3, R3, 0x1, -R0 ;  /* 0x0000000103037824 */ /* 0x000fe200078e0a00 */
[----:B------:R-:W-:Y:S01]  /*05f0*/  LOP3.LUT R19, R8, 0xc, R19, 0x78, !PT ;  /* 0x0000000c08137812 */ /* 0x000fe200078e7813 */
[----:B0-----:R-:W-:Y:S02]  /*0600*/  IMAD.MOV R20, RZ, RZ, -R13 ;  /* 0x000000ffff147224 */ /* 0x001fe400078e0a0d */
[----:B------:R-:W-:Y:S01]  /*0610*/  VIADD R8, R2, 0xffffffff ;  /* 0xffffffff02087836 */ /* 0x000fe20000000000 */
[----:B-1----:R-:W-:Y:S01]  /*0620*/  @!UP0 ULEA UR6, UR7, UR6, 0x18 ;  /* 0x0000000607068291 */ /* 0x002fe2000f8ec03f */
[----:B------:R-:W-:Y:S01]  /*0630*/  ISETP.NE.AND P1, PT, R3, 0x3, PT ;  /* 0x000000030300780c */ /* 0x000fe20003f25270 */
[----:B------:R-:W-:Y:S01]  /*0640*/  VOTEU.ALL UP0, P0 ;  /* 0x00000000003f7886 */ /* 0x000fe20000000000 */
[----:B------:R-:W-:Y:S01]  /*0650*/  ISETP.LT.U32.AND P0, PT, R19, 0x2, !P2 ;  /* 0x000000021300780c */ /* 0x000fe20005701070 */
[----:B----4-:R-:W-:Y:S01]  /*0660*/  IMAD.MOV R7, RZ, RZ, -R10 ;  /* 0x000000ffff077224 */ /* 0x010fe200078e0a0a */
[----:B------:R-:W-:-:S02]  /*0670*/  ISETP.EQ.OR P1, PT, R3, RZ, !P1 ;  /* 0x000000ff0300720c */ /* 0x000fc40004f22670 */
[----:B------:R-:W-:Y:S01]  /*0680*/  ISETP.GE.U32.AND P5, PT, R8, 0x2, PT ;  /* 0x000000020800780c */ /* 0x000fe20003fa6070 */
[----:B-----5:R-:W-:Y:S01]  /*0690*/  IMAD R0, R9, R20, R4 ;  /* 0x0000001409007224 */ /* 0x020fe200078e0204 */
[----:B------:R-:W-:Y:S01]  /*06a0*/  ISETP.EQ.AND P1, PT, R2, RZ, P1 ;  /* 0x000000ff0200720c */ /* 0x000fe20000f22270 */
[----:B---3--:R-:W-:Y:S01]  /*06b0*/  IMAD R7, R12, R7, UR8 ;  /* 0x000000080c077e24 */ /* 0x008fe2000f8e0207 */
[----:B------:R-:W-:Y:S01]  /*06c0*/  ISETP.NE.AND P2, PT, R2, RZ, PT ;  /* 0x000000ff0200720c */ /* 0x000fe20003f45270 */
[----:B------:R-:W0:Y:S02]  /*06d0*/  FENCE.VIEW.ASYNC.S ;  /* 0x00000000000073c6 */ /* 0x000e240000000000 */
[----:B0-----:R0:W1:Y:S01]  /*06e0*/  @!UP0 SYNCS.EXCH.64 URZ, [UR6+0x60], UR4 ;  /* 0x00006004063f85b2 */ /* 0x0010620008000100 */
[----:B------:R-:W-:Y:S02]  /*06f0*/  ISETP.NE.AND P4, PT, R0, R19, PT ;  /* 0x000000130000720c */ /* 0x000fe40003f85270 */
[----:B------:R-:W-:-:S02]  /*0700*/  SEL R18, RZ, 0x1, !P1 ;  /* 0x00000001ff127807 */ /* 0x000fc40004800000 */
[----:B------:R-:W-:Y:S02]  /*0710*/  ISETP.EQ.OR P4, PT, R7, RZ, !P4 ;  /* 0x000000ff0700720c */ /* 0x000fe40006782670 */
[----:B------:R-:W-:Y:S02]  /*0720*/  LOP3.LUT R0, R94, 0x7f, RZ, 0xc0, !PT ;  /* 0x0000007f5e007812 */ /* 0x000fe400078ec0ff */
[----:B------:R-:W-:Y:S02]  /*0730*/  PLOP3.LUT P0, PT, P0, P4, PT, 0x80, 0x0 ;  /* 0x000000000000781c */ /* 0x000fe40000709070 */
[----:B------:R-:W-:Y:S02]  /*0740*/  SEL R18, R18, 0x2, P5 ;  /* 0x0000000212127807 */ /* 0x000fe40002800000 */
[----:B------:R-:W-:Y:S01]  /*0750*/  P2R R102, PR, RZ, 0x1 ;  /* 0x00000001ff667803 */ /* 0x000fe20000000000 */
[----:B------:R0:W2:Y:S01]  /*0760*/  @!UP1 SYNCS.EXCH.64 URZ, [UR6+0x68], UR4 ;  /* 0x00006804063f95b2 */ /* 0x0000a20008000100 */
[----:B------:R-:W-:Y:S01]  /*0770*/  NOP ;  /* 0x0000000000007918 */ /* 0x000fe20000000000 */
[----:B------:R-:W-:Y:S06]  /*0780*/  @!P3 BRA `(.L_x_3) ;  /* 0x000000000008b947 */ /* 0x000fec0003800000 */
[----:B-12---:R-:W-:Y:S01]  /*0790*/  UCGABAR_ARV ;  /* 0x00000000000079c7 */ /* 0x006fe20008000000 */
[----:B------:R-:W-:Y:S05]  /*07a0*/  BRA `(.L_x_4) ;  /* 0x0000000000047947 */ /* 0x000fea0003800000 */
.L_x_3:
[----:B-12---:R-:W-:Y:S01]  /*07b0*/  NOP ;  /* 0x0000000000007918 */ /* 0x006fe20000000000 */
.L_x_4:
[----:B------:R-:W1:Y:S01]  /*07c0*/  LDC R2, c[0x0][0x65c] ;  /* 0x00019700ff027b82 */ /* 0x000e620000000800 */
[----:B------:R-:W-:Y:S02]  /*07d0*/  IMAD.U32 R10, RZ, RZ, UR8 ;  /* 0x00000008ff0a7e24 */ /* 0x000fe4000f8e00ff */
[----:B------:R-:W-:Y:S01]  /*07e0*/  IMAD.MOV.U32 R11, RZ, RZ, RZ ;  /* 0x000000ffff0b7224 */ /* 0x000fe200078e00ff */
[----:B-1----:R-:W-:-:S04]  /*07f0*/  ISETP.NE.AND P1, PT, R2, 0x1, PT ;  /* 0x000000010200780c */ /* 0x002fc80003f25270 */
[----:B------:R-:W-:-:S09]  /*0800*/  P2R R5, PR, RZ, 0x2 ;  /* 0x00000002ff057803 */ /* 0x000fd20000000000 */
[----:B------:R-:W1:Y:S01]  /*0810*/  @P1 LDC R17, c[0x0][0x10] ;  /* 0x00000400ff111b82 */ /* 0x000e620000000800 */
[----:B------:R-:W-:Y:S02]  /*0820*/  @P1 IMAD.MOV.U32 R5, RZ, RZ, RZ ;  /* 0x000000ffff051224 */ /* 0x000fe400078e00ff */
[----:B------:R-:W-:-:S05]  /*0830*/  @P1 IMAD.MOV.U32 R15, RZ, RZ, RZ ;  /* 0x000000ffff0f1224 */ /* 0x000fca00078e00ff */
[----:B------:R-:W2:Y:S01]  /*0840*/  @!P1 LDC R13, c[0x0][0xc] ;  /* 0x00000300ff0d9b82 */ /* 0x000ea20000000800 */
[----:B0-----:R-:W-:Y:S01]  /*0850*/  ULDC UR4, c[0x0][0xc] ;  /* 0x0000030000047ab9 */ /* 0x001fe20000000800 */
[----:B------:R-:W-:Y:S01]  /*0860*/  ULDC UR5, c[0x0][0x10] ;  /* 0x0000040000057ab9 */ /* 0x000fe20000000800 */
[----:B------:R-:W-:Y:S01]  /*0870*/  ULDC UR6, c[0x0][0x14] ;  /* 0x0000050000067ab9 */ /* 0x000fe20000000800 */
[----:B------:R-:W-:-:S04]  /*0880*/  UIMAD.WIDE.U32 UR4, UR4, UR5, URZ ;  /* 0x00000005040472a5 */ /* 0x000fc8000f8e003f */
[----:B------:R-:W-:Y:S02]  /*0890*/  UIMAD.WIDE.U32 UR38, UR4, UR6, URZ ;  /* 0x00000006042672a5 */ /* 0x000fe4000f8e003f */
[----:B------:R-:W-:-:S04]  /*08a0*/  UIMAD UR41, UR5, UR6, URZ ;  /* 0x00000006052972a4 */ /* 0x000fc8000f8e023f */
[----:B------:R-:W-:Y:S01]  /*08b0*/  UIADD3 UR41, UR39, UR41, URZ ;  /* 0x0000002927297290 */ /* 0x000fe2000fffe03f */
[----:B-1----:R-:W-:-:S04]  /*08c0*/  @P1 IMAD.WIDE.U32 R16, R17, UR8, R4 ;  /* 0x0000000811101c25 */ /* 0x002fc8000f8e0004 */
[----:B------:R-:W-:Y:S02]  /*08d0*/  @P1 IMAD.IADD R17, R17, 0x1, R15 ;  /* 0x0000000111111824 */ /* 0x000fe400078e020f */
[----:B--2---:R-:W-:-:S04]  /*08e0*/  @!P1 IMAD.WIDE.U32 R10, R4, R13, R10 ;  /* 0x0000000d040a9225 */ /* 0x004fc800078e000a */
[----:B------:R-:W-:Y:S02]  /*08f0*/  @!P1 IMAD.MOV.U32 R16, RZ, RZ, R10 ;  /* 0x000000ffff109224 */ /* 0x000fe400078e000a */
[----:B------:R-:W-:Y:S01]  /*0900*/  @!P1 IMAD.MOV.U32 R17, RZ, RZ, R11 ;  /* 0x000000ffff119224 */ /* 0x000fe200078e000b */
[----:B------:R-:W-:Y:S06]  /*0910*/  @!P3 BRA `(.L_x_5) ;  /* 0x00000000000cb947 */ /* 0x000fec0003800000 */
[----:B------:R-:W-:Y:S01]  /*0920*/  UCGABAR_WAIT ;  /* 0x0000000000007dc7 */ /* 0x000fe20008000000 */
[----:B------:R-:W-:Y:S01]  /*0930*/  CCTL.IVALL ;  /* 0x00000000ff00798f */ /* 0x000fe20002000000 */
[----:B------:R-:W-:Y:S05]  /*0940*/  BRA `(.L_x_6) ;  /* 0x0000000000047947 */ /* 0x000fea0003800000 */
.L_x_5:
[----:B------:R-:W-:Y:S06]  /*0950*/  BAR.SYNC.DEFER_BLOCKING 0x0 ;  /* 0x0000000000007b1d */ /* 0x000fec0000010000 */
.L_x_6:
[----:B------:R-:W-:Y:S05]  /*0960*/  @!P2 BRA `(.L_x_7) ;  /* 0x000000600064a947 */ /* 0x000fea0003800000 */
[----:B------:R-:W-:-:S13]  /*0970*/  ISETP.GT.U32.AND P0, PT, R8, 0x1, PT ;  /* 0x000000010800780c */ /* 0x000fda0003f04070 */
[----:B------:R-:W-:Y:S05]  /*0980*/  @P0 EXIT ;  /* 0x000000000000094d */ /* 0x000fea0003800000 */
[----:B------:R-:W-:Y:S01]  /*0990*/  ULDC.64 UR4, c[0x0][0x650] ;  /* 0x0001940000047ab9 */ /* 0x000fe20000000a00 */
[----:B------:R-:W-:Y:S01]  /*09a0*/  PRMT R3, RZ, 0x7610, R3 ;  /* 0x00007610ff037816 */ /* 0x000fe20000000003 */
[----:B------:R-:W-:Y:S01]  /*09b0*/  IMAD.MOV.U32 R101, RZ, RZ, -0x1 ;  /* 0xffffffffff657424 */ /* 0x000fe200078e00ff */
[----:B------:R-:W-:Y:S01]  /*09c0*/  ISETP.GE.U32.AND P0, PT, R16, UR4, PT ;  /* 0x0000000410007c0c */ /* 0x000fe2000bf06070 */
[----:B------:R-:W-:Y:S02]  /*09d0*/  IMAD.MOV.U32 R100, RZ, RZ, -0x1 ;  /* 0xffffffffff647424 */ /* 0x000fe400078e00ff */
[----:B------:R-:W-:Y:S01]  /*09e0*/  IMAD.MOV.U32 R99, RZ, RZ, -0x1 ;  /* 0xffffffffff637424 */ /* 0x000fe200078e00ff */
[----:B------:R-:W-:-:S13]  /*09f0*/  ISETP.GE.U32.AND.EX P0, PT, R17, UR5, PT, P0 ;  /* 0x0000000511007c0c */ /* 0x000fda000bf06100 */
[----:B------:R-:W-:Y:S05]  /*0a00*/  @P0 BRA `(.L_x_8) ;  /* 0x0000000400280947 */ /* 0x000fea0003800000 */
[----:B------:R-:W0:Y:S01]  /*0a10*/  LDC.64 R22, c[0x0][0x628] ;  /* 0x00018a00ff167b82 */ /* 0x000e220000000a00 */
[----:B------:R-:W-:Y:S02]  /*0a20*/  IMAD.MOV.U32 R10, RZ, RZ, R16 ;  /* 0x000000ffff0a7224 */ /* 0x000fe400078e0010 */
[----:B------:R-:W-:-:S05]  /*0a30*/  IMAD.MOV.U32 R11, RZ, RZ, R17 ;  /* 0x000000ffff0b7224 */ /* 0x000fca00078e0011 */
[----:B------:R-:W1:Y:S08]  /*0a40*/  LDC R8, c[0x0][0x630] ;  /* 0x00018c00ff087b82 */ /* 0x000e700000000800 */
[----:B------:R-:W2:Y:S01]  /*0a50*/  LDC.64 R24, c[0x0][0x620] ;  /* 0x00018800ff187b82 */ /* 0x000ea20000000a00 */
[----:B0-----:R-:W-:-:S04]  /*0a60*/  ISETP.NE.U32.AND P0, PT, R22, RZ, PT ;  /* 0x000000ff1600720c */ /* 0x001fc80003f05070 */
[----:B------:R-:W-:-:S13]  /*0a70*/  ISETP.NE.AND.EX P0, PT, R23, RZ, PT, P0 ;  /* 0x000000ff1700720c */ /* 0x000fda0003f05300 */
[----:B-12---:R-:W-:Y:S05]  /*0a80*/  @!P0 BRA `(.L_x_9) ;  /* 0x0000000000288947 */ /* 0x006fea0003800000 */
[----:B------:R-:W0:Y:S02]  /*0a90*/  LDC R3, c[0x0][0x634] ;  /* 0x00018d00ff037b82 */ /* 0x000e240000000800 */
[----:B0-----:R-:W-:-:S05]  /*0aa0*/  IADD3 R3, P0, R16, R3, RZ ;  /* 0x0000000310037210 */ /* 0x001fca0007f1e0ff */
[----:B------:R-:W-:-:S04]  /*0ab0*/  IMAD.X R21, RZ, RZ, R17, P0 ;  /* 0x000000ffff157224 */ /* 0x000fc800000e0611 */
[----:B------:R-:W-:-:S04]  /*0ac0*/  IMAD.WIDE.U32 R10, R21, R22, RZ ;  /* 0x00000016150a7225 */ /* 0x000fc800078e00ff */
[----:B------:R-:W-:-:S04]  /*0ad0*/  IMAD.WIDE.U32 R12, P0, R3, R23, R10 ;  /* 0x00000017030c7225 */ /* 0x000fc8000780000a */
[----:B------:R-:W-:-:S04]  /*0ae0*/  IMAD.WIDE.U32 R10, R3, R22, RZ ;  /* 0x00000016030a7225 */ /* 0x000fc800078e00ff */
[----:B------:R-:W-:Y:S01]  /*0af0*/  IMAD.X R15, RZ, RZ, RZ, P0 ;  /* 0x000000ffff0f7224 */ /* 0x000fe200000e06ff */
[----:B------:R-:W-:Y:S01]  /*0b00*/  IADD3 RZ, P0, R11, R12, RZ ;  /* 0x0000000c0bff7210 */ /* 0x000fe20007f1e0ff */
[----:B------:R-:W-:-:S04]  /*0b10*/  IMAD.MOV.U32 R14, RZ, RZ, R13 ;  /* 0x000000ffff0e7224 */ /* 0x000fc800078e000d */
[----:B------:R-:W-:-:S08]  /*0b20*/  IMAD.WIDE.U32.X R10, R21, R23, R14, P0 ;  /* 0x00000017150a7225 */ /* 0x000fd000000e040e */
.L_x_9:
[----:B------:R-:W0:Y:S01]  /*0b30*/  LDC.64 R28, c[0x0][0x640] ;  /* 0x00019000ff1c7b82 */ /* 0x000e220000000a00 */
[-CC-:B------:R-:W-:Y:S01]  /*0b40*/  SHF.R.U64 R99, R10, R8.reuse, R11.reuse ;  /* 0x000000080a637219 */ /* 0x180fe2000000120b */
[----:B------:R-:W-:Y:S01]  /*0b50*/  IMAD.MOV.U32 R23, RZ, RZ, 0x1 ;  /* 0x00000001ff177424 */ /* 0x000fe200078e00ff */
[----:B------:R-:W-:Y:S02]  /*0b60*/  SHF.R.U32.HI R3, RZ, R8, R11 ;  /* 0x00000008ff037219 */ /* 0x000fe4000001160b */
[----:B------:R-:W-:-:S03]  /*0b70*/  IADD3 R5, P0, RZ, -R99, RZ ;  /* 0x80000063ff057210 */ /* 0x000fc60007f1e0ff */
[----:B------:R-:W1:Y:S02]  /*0b80*/  LDC R12, c[0x0][0x618] ;  /* 0x00018600ff0c7b82 */ /* 0x000e640000000800 */
[----:B------:R-:W-:Y:S02]  /*0b90*/  IMAD.X R3, RZ, RZ, ~R3, P0 ;  /* 0x000000ffff037224 */ /* 0x000fe400000e0e03 */
[----:B------:R-:W-:-:S04]  /*0ba0*/  IMAD.WIDE.U32 R10, R5, R24, R16 ;  /* 0x00000018050a7225 */ /* 0x000fc800078e0010 */
[----:B------:R-:W2:Y:S01]  /*0bb0*/  LDC R22, c[0x0][0x608] ;  /* 0x00018200ff167b82 */ /* 0x000ea20000000800 */
[----:B------:R-:W-:Y:S02]  /*0bc0*/  IMAD R8, R3, R24, RZ ;  /* 0x0000001803087224 */ /* 0x000fe400078e02ff */
[----:B------:R-:W-:Y:S02]  /*0bd0*/  IMAD.MOV.U32 R3, RZ, RZ, -0x1 ;  /* 0xffffffffff037424 */ /* 0x000fe400078e00ff */
[----:B------:R-:W-:-:S03]  /*0be0*/  IMAD R5, R5, R25, R8 ;  /* 0x0000001905057224 */ /* 0x000fc600078e0208 */
[----:B------:R-:W3:Y:S01]  /*0bf0*/  LDC R26, c[0x0][0x658] ;  /* 0x00019600ff1a7b82 */ /* 0x000ee20000000800 */
[----:B------:R-:W-:Y:S01]  /*0c00*/  IMAD.IADD R5, R11, 0x1, R5 ;  /* 0x000000010b057824 */ /* 0x000fe200078e0205 */
[----:B0-----:R-:W-:-:S04]  /*0c10*/  ISETP.NE.U32.AND P0, PT, R28, RZ, PT ;  /* 0x000000ff1c00720c */ /* 0x001fc80003f05070 */
[----:B------:R-:W-:Y:S02]  /*0c20*/  ISETP.NE.AND.EX P0, PT, R29, RZ, PT, P0 ;  /* 0x000000ff1d00720c */ /* 0x000fe40003f05300 */
[----:B------:R-:W0:Y:S01]  /*0c30*/  LDC R24, c[0x0][0x600] ;  /* 0x00018000ff187b82 */ /* 0x000e220000000800 */
[-CC-:B-1----:R-:W-:Y:S02]  /*0c40*/  SHF.R.U64 R14, R10, R12.reuse, R5.reuse ;  /* 0x0000000c0a0e7219 */ /* 0x182fe40000001205 */
[----:B------:R-:W-:-:S05]  /*0c50*/  SHF.R.U32.HI R5, RZ, R12, R5 ;  /* 0x0000000cff057219 */ /* 0x000fca0000011605 */
[----:B------:R-:W1:Y:S01]  /*0c60*/  LDC R15, c[0x0][0x648] ;  /* 0x00019200ff0f7b82 */ /* 0x000e620000000800 */
[-CC-:B--2---:R-:W-:Y:S02]  /*0c70*/  SHF.R.U64 R27, R14, R22.reuse, R5.reuse ;  /* 0x000000160e1b7219 */ /* 0x184fe40000001205 */
[----:B------:R-:W-:Y:S01]  /*0c80*/  SHF.R.U32.HI R5, RZ, R22, R5 ;  /* 0x00000016ff057219 */ /* 0x000fe20000011605 */
[----:B------:R-:W-:-:S04]  /*0c90*/  IMAD R22, R9, R20, R4 ;  /* 0x0000001409167224 */ /* 0x000fc800078e0204 */
[----:B------:R-:W2:Y:S01]  /*0ca0*/  LDC R21, c[0x0][0x638] ;  /* 0x00018e00ff157b82 */ /* 0x000ea20000000800 */
[-CC-:B---3--:R-:W-:Y:S02]  /*0cb0*/  SHF.R.U64 R20, R27, R26.reuse, R5.reuse ;  /* 0x0000001a1b147219 */ /* 0x188fe40000001205 */
[-C--:B------:R-:W-:Y:S02]  /*0cc0*/  SHF.L.U32 R3, R3, R26.reuse, RZ ;  /* 0x0000001a03037219 */ /* 0x080fe400000006ff */
[----:B------:R-:W-:Y:S01]  /*0cd0*/  SHF.R.U32.HI R5, RZ, R26, R5 ;  /* 0x0000001aff057219 */ /* 0x000fe20000011605 */
[----:B------:R-:W-:Y:S01]  /*0ce0*/  IMAD.MOV.U32 R4, RZ, RZ, R20 ;  /* 0x000000ffff047224 */ /* 0x000fe200078e0014 */
[----:B------:R-:W-:Y:S01]  /*0cf0*/  LOP3.LUT R12, RZ, R3, RZ, 0x33, !PT ;  /* 0x00000003ff0c7212 */ /* 0x000fe200078e33ff */
[----:B------:R-:W3:Y:S01]  /*0d00*/  LDC R25, c[0x0][0x610] ;  /* 0x00018400ff197b82 */ /* 0x000ee20000000800 */
[----:B------:R-:W-:Y:S05]  /*0d10*/  @!P0 BRA `(.L_x_10) ;  /* 0x0000000000288947 */ /* 0x000fea0003800000 */
[----:B------:R-:W4:Y:S02]  /*0d20*/  LDC R3, c[0x0][0x64c] ;  /* 0x00019300ff037b82 */ /* 0x000f240000000800 */
[----:B----4-:R-:W-:-:S05]  /*0d30*/  IADD3 R3, P0, R20, R3, RZ ;  /* 0x0000000314037210 */ /* 0x010fca0007f1e0ff */
        /* <DEDUP_REMOVED lines=8> */
.L_x_10:
[----:B-1----:R-:W-:Y:S01]  /*0dc0*/  SHF.R.U64 R4, R4, R15, R5 ;  /* 0x0000000f04047219 */ /* 0x002fe20000001205 */
[----:B0-----:R-:W-:Y:S01]  /*0dd0*/  VIADD R5, R24, 0xffffffff ;  /* 0xffffffff18057836 */ /* 0x001fe20000000000 */
[----:B------:R-:W-:Y:S02]  /*0de0*/  SHF.L.U32 R3, R23, R26, RZ ;  /* 0x0000001a17037219 */ /* 0x000fe400000006ff */
[----:B------:R-:W-:Y:S01]  /*0df0*/  LOP3.LUT R12, R27, R12, RZ, 0xc0, !PT ;  /* 0x0000000c1b0c7212 */ /* 0x000fe200078ec0ff */
[----:B------:R-:W-:Y:S01]  /*0e00*/  IMAD.MOV R8, RZ, RZ, -R4 ;  /* 0x000000ffff087224 */ /* 0x000fe200078e0a04 */
[----:B------:R-:W-:-:S03]  /*0e10*/  SEL R7, R7, R22, !P1 ;  /* 0x0000001607077207 */ /* 0x000fc60004800000 */
[----:B------:R-:W-:Y:S01]  /*0e20*/  IMAD R12, R3, R4, R12 ;  /* 0x00000004030c7224 */ /* 0x000fe200078e020c */
[----:B------:R-:W-:Y:S01]  /*0e30*/  LOP3.LUT R4, R14, R5, RZ, 0xc0, !PT ;  /* 0x000000050e047212 */ /* 0x000fe200078ec0ff */
[----:B--2---:R-:W-:Y:S02]  /*0e40*/  IMAD R3, R8, R21, R20 ;  /* 0x0000001508037224 */ /* 0x004fe400078e0214 */
[----:B---3--:R-:W-:Y:S02]  /*0e50*/  IMAD R7, R12, R25, R7 ;  /* 0x000000190c077224 */ /* 0x008fe400078e0207 */
[----:B------:R-:W-:Y:S02]  /*0e60*/  IMAD.MOV.U32 R5, RZ, RZ, 0x1 ;  /* 0x00000001ff057424 */ /* 0x000fe400078e00ff */
[----:B------:R-:W-:-:S03]  /*0e70*/  IMAD R4, R3, R24, R4 ;  /* 0x0000001803047224 */ /* 0x000fc600078e0204 */
[----:B------:R-:W-:Y:S02]  /*0e80*/  PRMT R3, R5, 0x7610, R3 ;  /* 0x0000761005037816 */ /* 0x000fe40000000003 */
[----:B------:R-:W-:Y:S02]  /*0e90*/  SEL R100, R4, R7, !P1 ;  /* 0x0000000704647207 */ /* 0x000fe40004800000 */
[----:B------:R-:W-:-:S07]  /*0ea0*/  SEL R101, R7, R4, !P1 ;  /* 0x0000000407657207 */ /* 0x000fce0004800000 */
.L_x_8:
[----:B------:R-:W-:-:S08]  /*0eb0*/  NOP ;  /* 0x0000000000007918 */ /* 0x000fd00000000000 */
[----:B------:R-:W0:Y:S02]  /*0ec0*/  USETMAXREG.TRY_ALLOC.CTAPOOL UP0, 0xe8 ;  /* 0x000000e8000079c8 */ /* 0x000e240008000600 */
[----:B0-----:R-:W-:-:S13]  /*0ed0*/  PLOP3.LUT P0, PT, PT, PT, UP0, 0x80, 0x0 ;  /* 0x000000000000781c */ /* 0x001fda0003f0f008 */
[----:B------:R-:W-:Y:S05]  /*0ee0*/  @!P0 BRA `(.L_x_8) ;  /* 0xfffffffc00f08947 */ /* 0x000fea000383ffff */
[----:B------:R-:W-:Y:S01]  /*0ef0*/  ULDC.64 UR4, c[0x0][0x598] ;  /* 0x0001660000047ab9 */ /* 0x000fe20000000a00 */
[----:B------:R-:W-:Y:S01]  /*0f00*/  ULDC.64 UR36, c[0x0][0x208] ;  /* 0x0000820000247ab9 */ /* 0x000fe20000000a00 */
[----:B------:R-:W-:-:S04]  /*0f10*/  ISETP.NE.U32.AND P0, PT, RZ, UR4, PT ;  /* 0x00000004ff007c0c */ /* 0x000fc8000bf05070 */
[----:B------:R-:W-:-:S13]  /*0f20*/  ISETP.NE.AND.EX P0, PT, RZ, UR5, PT, P0 ;  /* 0x00000005ff007c0c */ /* 0x000fda000bf05300 */
[----:B------:R-:W-:Y:S05]  /*0f30*/  @!P0 BRA `(.L_x_11) ;  /* 0x00000000001c8947 */ /* 0x000fea0003800000 */
[----:B------:R-:W0:Y:S02]  /*0f40*/  LDC.64 R4, c[0x0][0x598] ;  /* 0x00016600ff047b82 */ /* 0x000e240000000a00 */
[----:B0-----:R-:W2:Y:S02]  /*0f50*/  LDG.E.64 R4, desc[UR36][R4.64] ;  /* 0x0000002404047981 */ /* 0x001ea4000c1e1b00 */
[----:B--2---:R-:W-:-:S04]  /*0f60*/  ISETP.NE.U32.AND P0, PT, R4, RZ, PT ;  /* 0x000000ff0400720c */ /* 0x004fc80003f05070 */
[----:B------:R-:W-:-:S13]  /*0f70*/  ISETP.NE.AND.EX P0, PT, R5, RZ, PT, P0 ;  /* 0x000000ff0500720c */ /* 0x000fda0003f05300 */
[----:B------:R-:W-:Y:S05]  /*0f80*/  @!P0 BRA `(.L_x_11) ;  /* 0x0000000000088947 */ /* 0x000fea0003800000 */
[----:B------:R0:W5:Y:S01]  /*0f90*/  LD.E R88, desc[UR36][R4.64] ;  /* 0x0000002404587980 */ /* 0x000162000c101900 */
[----:B------:R-:W-:Y:S05]  /*0fa0*/  BRA `(.L_x_12) ;  /* 0x0000000000247947 */ /* 0x000fea0003800000 */
.L_x_11:
[----:B------:R-:W-:Y:S02]  /*0fb0*/  ULDC.64 UR4, c[0x0][0x588] ;  /* 0x0001620000047ab9 */ /* 0x000fe40000000a00 */
[----:B------:R-:W-:-:S04]  /*0fc0*/  ISETP.NE.U32.AND P0, PT, RZ, UR4, PT ;  /* 0x00000004ff007c0c */ /* 0x000fc8000bf05070 */
[----:B------:R-:W-:-:S13]  /*0fd0*/  ISETP.NE.AND.EX P0, PT, RZ, UR5, PT, P0 ;  /* 0x00000005ff007c0c */ /* 0x000fda000bf05300 */
[----:B------:R-:W-:Y:S05]  /*0fe0*/  @!P0 BRA `(.L_x_13) ;  /* 0x00000000000c8947 */ /* 0x000fea0003800000 */
[----:B------:R-:W0:Y:S02]  /*0ff0*/  LDC.64 R88, c[0x0][0x588] ;  /* 0x00016200ff587b82 */ /* 0x000e240000000a00 */
[----:B0-----:R1:W5:Y:S01]  /*1000*/  LDG.E R88, desc[UR36][R88.64] ;  /* 0x0000002458587981 */ /* 0x001362000c1e1900 */
[----:B------:R-:W-:Y:S05]  /*1010*/  BRA `(.L_x_12) ;  /* 0x0000000000087947 */ /* 0x000fea0003800000 */
.L_x_13:
[----:B------:R-:W-:Y:S02]  /*1020*/  ULDC UR4, c[0x0][0x580] ;  /* 0x0001600000047ab9 */ /* 0x000fe40000000800 */
[----:B------:R-:W-:-:S07]  /*1030*/  IMAD.U32 R88, RZ, RZ, UR4 ;  /* 0x00000004ff587e24 */ /* 0x000fce000f8e00ff */
.L_x_12:
[----:B------:R-:W-:Y:S02]  /*1040*/  ULDC.64 UR4, c[0x0][0x5a0] ;  /* 0x0001680000047ab9 */ /* 0x000fe40000000a00 */
[----:B------:R-:W-:-:S04]  /*1050*/  ISETP.NE.U32.AND P0, PT, RZ, UR4, PT ;  /* 0x00000004ff007c0c */ /* 0x000fc8000bf05070 */
[----:B------:R-:W-:-:S13]  /*1060*/  ISETP.NE.AND.EX P0, PT, RZ, UR5, PT, P0 ;  /* 0x00000005ff007c0c */ /* 0x000fda000bf05300 */
[----:B------:R-:W-:Y:S05]  /*1070*/  @!P0 BRA `(.L_x_14) ;  /* 0x00000000001c8947 */ /* 0x000fea0003800000 */
[----:B0-----:R-:W0:Y:S02]  /*1080*/  LDC.64 R4, c[0x0][0x5a0] ;  /* 0x00016800ff047b82 */ /* 0x001e240000000a00 */
[----:B0-----:R-:W2:Y:S02]  /*1090*/  LDG.E.64 R4, desc[UR36][R4.64] ;  /* 0x0000002404047981 */ /* 0x001ea4000c1e1b00 */
[----:B--2---:R-:W-:-:S04]  /*10a0*/  ISETP.NE.U32.AND P0, PT, R4, RZ, PT ;  /* 0x000000ff0400720c */ /* 0x004fc80003f05070 */
[----:B------:R-:W-:-:S13]  /*10b0*/  ISETP.NE.AND.EX P0, PT, R5, RZ, PT, P0 ;  /* 0x000000ff0500720c */ /* 0x000fda0003f05300 */
[----:B------:R-:W-:Y:S05]  /*10c0*/  @!P0 BRA `(.L_x_14) ;  /* 0x0000000000088947 */ /* 0x000fea0003800000 */
[----:B-1----:R0:W5:Y:S01]  /*10d0*/  LD.E R89, desc[UR36][R4.64] ;  /* 0x0000002404597980 */ /* 0x002162000c101900 */
[----:B------:R-:W-:Y:S05]  /*10e0*/  BRA `(.L_x_15) ;  /* 0x0000000000247947 */ /* 0x000fea0003800000 */
.L_x_14:
[----:B------:R-:W-:Y:S02]  /*10f0*/  ULDC.64 UR4, c[0x0][0x590] ;  /* 0x0001640000047ab9 */ /* 0x000fe40000000a00 */
[----:B------:R-:W-:-:S04]  /*1100*/  ISETP.NE.U32.AND P0, PT, RZ, UR4, PT ;  /* 0x00000004ff007c0c */ /* 0x000fc8000bf05070 */
[----:B------:R-:W-:-:S13]  /*1110*/  ISETP.NE.AND.EX P0, PT, RZ, UR5, PT, P0 ;  /* 0x00000005ff007c0c */ /* 0x000fda000bf05300 */
[----:B------:R-:W-:Y:S05]  /*1120*/  @!P0 BRA `(.L_x_16) ;  /* 0x00000000000c8947 */ /* 0x000fea0003800000 */
[----:B0-----:R-:W1:Y:S02]  /*1130*/  LDC.64 R4, c[0x0][0x590] ;  /* 0x00016400ff047b82 */ /* 0x001e640000000a00 */
[----:B-1----:R1:W5:Y:S01]  /*1140*/  LDG.E R89, desc[UR36][R4.64] ;  /* 0x0000002404597981 */ /* 0x002362000c1e1900 */
[----:B------:R-:W-:Y:S05]  /*1150*/  BRA `(.L_x_15) ;  /* 0x0000000000087947 */ /* 0x000fea0003800000 */
.L_x_16:
[----:B------:R-:W-:Y:S02]  /*1160*/  ULDC UR4, c[0x0][0x584] ;  /* 0x0001610000047ab9 */ /* 0x000fe40000000800 */
[----:B-1----:R-:W-:-:S07]  /*1170*/  IMAD.U32 R89, RZ, RZ, UR4 ;  /* 0x00000004ff597e24 */ /* 0x002fce000f8e00ff */
.L_x_15:
[----:B------:R-:W-:-:S13]  /*1180*/  LOP3.LUT P0, RZ, R3, 0xff, RZ, 0xc0, !PT ;  /* 0x000000ff03ff7812 */ /* 0x000fda000780c0ff */
[----:B------:R-:W-:Y:S05]  /*1190*/  @!P0 EXIT ;  /* 0x000000000000894d */ /* 0x000fea0003800000 */
[----:B------:R-:W2:Y:S01]  /*11a0*/  LDC R92, c[0x0][0x658] ;  /* 0x00019600ff5c7b82 */ /* 0x000ea20000000800 */
[----:B------:R-:W-:Y:S01]  /*11b0*/  ULDC.64 UR6, c[0x0][0x288] ;  /* 0x0000a20000067ab9 */ /* 0x000fe20000000a00 */
[----:B------:R-:W-:Y:S01]  /*11c0*/  LOP3.LUT R6, R6, 0x1, RZ, 0xc0, !PT ;  /* 0x0000000106067812 */ /* 0x000fe200078ec0ff */
[----:B------:R-:W-:Y:S01]  /*11d0*/  UIADD3 UR4, UR7, 0x3f, URZ ;  /* 0x0000003f07047890 */ /* 0x000fe2000fffe03f */
[----:B------:R-:W-:Y:S01]  /*11e0*/  SHF.R.U32.HI R3, RZ, 0x2, R94 ;  /* 0x00000002ff037819 */ /* 0x000fe2000001165e */
[----:B01----:R-:W-:Y:S01]  /*11f0*/  IMAD.MOV.U32 R5, RZ, RZ, -0x1 ;  /* 0xffffffffff057424 */ /* 0x003fe200078e00ff */
[----:B------:R-:W-:Y:S01]  /*1200*/  SHF.R.U32.HI R0, RZ, 0x1, R0 ;  /* 0x00000001ff007819 */ /* 0x000fe20000011600 */
[----:B------:R-:W-:Y:S01]  /*1210*/  USHF.R.S32.HI UR5, URZ, 0x1f, UR4 ;  /* 0x0000001f3f057899 */ /* 0x000fe20008011404 */
[----:B------:R-:W0:Y:S01]  /*1220*/  LDC.64 R90, c[0x0][0x5c8] ;  /* 0x00017200ff5a7b82 */ /* 0x000e220000000a00 */
[----:B------:R-:W-:Y:S01]  /*1230*/  IMAD.SHL.U32 R22, R6, 0x40, RZ ;  /* 0x0000004006167824 */ /* 0x000fe200078e00ff */
[----:B------:R-:W-:Y:S01]  /*1240*/  LOP3.LUT R3, R3, 0x7, RZ, 0xc0, !PT ;  /* 0x0000000703037812 */ /* 0x000fe200078ec0ff */
[----:B------:R-:W-:Y:S01]  /*1250*/  ULEA.HI UR5, UR5, UR4, URZ, 0x6 ;  /* 0x0000000405057291 */ /* 0x000fe2000f8f303f */
[----:B------:R-:W-:Y:S01]  /*1260*/  LOP3.LUT R0, R0, 0x30, RZ, 0xc0, !PT ;  /* 0x0000003000007812 */ /* 0x000fe200078ec0ff */
[----:B------:R-:W-:Y:S01]  /*1270*/  IMAD.MOV.U32 R7, RZ, RZ, 0x1 ;  /* 0x00000001ff077424 */ /* 0x000fe200078e00ff */
[--C-:B------:R-:W-:Y:S01]  /*1280*/  LOP3.LUT R22, R22, 0x40, R3.reuse, 0xe2, !PT ;  /* 0x0000004016167812 */ /* 0x100fe200078ee203 */
[----:B------:R-:W-:Y:S01]  /*1290*/  USHF.R.S32.HI UR43, URZ, 0x6, UR5 ;  /* 0x000000063f2b7899 */ /* 0x000fe20008011405 */
[----:B------:R-:W1:Y:S01]  /*12a0*/  LDC R96, c[0x0][0x600] ;  /* 0x00018000ff607b82 */ /* 0x000e620000000800 */
[----:B------:R-:W-:Y:S01]  /*12b0*/  IADD3 R3, RZ, -R0, -R3 ;  /* 0x80000000ff037210 */ /* 0x000fe20007ffe803 */
[----:B------:R-:W-:Y:S01]  /*12c0*/  IMAD.U32 R4, RZ, RZ, UR6 ;  /* 0x00000006ff047e24 */ /* 0x000fe2000f8e00ff */
[C---:B------:R-:W-:Y:S01]  /*12d0*/  LOP3.LUT R93, R94.reuse, 0x3, RZ, 0xc0, !PT ;  /* 0x000000035e5d7812 */ /* 0x040fe200078ec0ff */
[----:B------:R-:W-:Y:S01]  /*12e0*/  UISETP.LT.AND UP0, UPT, UR43, 0x1, UPT ;  /* 0x000000012b00788c */ /* 0x000fe2000bf01270 */
[----:B------:R-:W-:Y:S01]  /*12f0*/  LOP3.LUT R95, R94, 0x80, RZ, 0xc0, !PT ;  /* 0x000000805e5f7812 */ /* 0x000fe200078ec0ff */
[----:B------:R-:W-:Y:S01]  /*1300*/  IMAD R3, R6, -0x40, R3 ;  /* 0xffffffc006037824 */ /* 0x000fe200078e0203 */
[----:B------:R-:W-:Y:S01]  /*1310*/  ULDC UR4, c[0x0][0x284] ;  /* 0x0000a10000047ab9 */ /* 0x000fe20000000800 */
[----:B--2---:R-:W-:Y:S01]  /*1320*/  SHF.L.U32 R5, R5, R92, RZ ;  /* 0x0000005c05057219 */ /* 0x004fe200000006ff */
[----:B------:R-:W-:Y:S01]  /*1330*/  USEL UR44, UR43, 0x1, UP0 ;  /* 0x000000012b2c7887 */ /* 0x000fe20008000000 */
[----:B------:R-:W-:Y:S01]  /*1340*/  IMAD R93, R93, -0x2, R4 ;  /* 0xfffffffe5d5d7824 */ /* 0x000fe200078e0204 */
[----:B------:R-:W-:Y:S01]  /*1350*/  LOP3.LUT R22, R22, R0, RZ, 0xfc, !PT ;  /* 0x0000000016167212 */ /* 0x000fe200078efcff */
[----:B------:R-:W-:Y:S01]  /*1360*/  IMAD.SHL.U32 R94, R94, 0x2, RZ ;  /* 0x000000025e5e7824 */ /* 0x000fe200078e00ff */
[----:B------:R-:W-:Y:S01]  /*1370*/  SHF.L.U32 R92, R7, R92, RZ ;  /* 0x0000005c075c7219 */ /* 0x000fe200000006ff */
[----:B------:R-:W-:Y:S01]  /*1380*/  VIADD R98, R3, UR4 ;  /* 0x0000000403627c36 */ /* 0x000fe20008000000 */
[----:B------:R-:W-:Y:S01]  /*1390*/  LOP3.LUT R103, R18, 0x1, RZ, 0xfc, !PT ;  /* 0x0000000112677812 */ /* 0x000fe200078efcff */
[----:B------:R-:W-:Y:S01]  /*13a0*/  IMAD.MOV.U32 R23, RZ, RZ, RZ ;  /* 0x000000ffff177224 */ /* 0x000fe200078e00ff */
[C---:B0-----:R-:W-:Y:S01]  /*13b0*/  SHF.L.U64.HI R91, R90.reuse, 0x3, R91 ;  /* 0x000000035a5b7819 */ /* 0x041fe2000001025b */
[----:B------:R-:W-:Y:S01]  /*13c0*/  IMAD.SHL.U32 R90, R90, 0x8, RZ ;  /* 0x000000085a5a7824 */ /* 0x000fe200078e00ff */
[----:B------:R-:W-:Y:S01]  /*13d0*/  SHF.R.U32.HI R95, RZ, 0x7, R95 ;  /* 0x00000007ff5f7819 */ /* 0x000fe2000001165f */
[----:B------:R-:W-:Y:S01]  /*13e0*/  UIADD3 UR44, UR43, -UR44, URZ ;  /* 0x8000002c2b2c7290 */ /* 0x000fe2000fffe03f */
[----:B------:R-:W-:Y:S01]  /*13f0*/  LOP3.LUT R97, RZ, R5, RZ, 0x33, !PT ;  /* 0x00000005ff617212 */ /* 0x000fe200078e33ff */
[----:B------:R-:W-:Y:S01]  /*1400*/  UMOV UR40, URZ ;  /* 0x0000003f00287c82 */ /* 0x000fe20008000000 */
[----:B------:R-:W-:Y:S01]  /*1410*/  UMOV UR42, URZ ;  /* 0x0000003f002a7c82 */ /* 0x000fe20008000000 */
[----:B-1----:R-:W-:-:S08]  /*1420*/  VIADD R96, R96, 0xffffffff ;  /* 0xffffffff60607836 */ /* 0x002fd00000000000 */
.L_x_162:
[----:B0-----:R-:W0:Y:S01]  /*1430*/  SHFL.IDX PT, R0, R95, RZ, 0x1f ;  /* 0x00001fff5f007589 */ /* 0x001e2200000e0000 */
[----:B-1----:R-:W1:Y:S01]  /*1440*/  S2UR UR7, SR_CgaCtaId ;  /* 0x00000000000779c3 */ /* 0x002e620000008800 */
[----:B------:R-:W-:Y:S01]  /*1450*/  UMOV UR6, 0x400 ;  /* 0x0000040000067882 */ /* 0x000fe20000000000 */
[----:B0-----:R-:W-:Y:S01]  /*1460*/  R2UR UR4, R0 ;  /* 0x00000000000472ca */ /* 0x001fe200000e0000 */
[----:B-1----:R-:W-:-:S12]  /*1470*/  ULEA UR6, UR7, UR6, 0x18 ;  /* 0x0000000607067291 */ /* 0x002fd8000f8ec03f */
[----:B------:R-:W-:-:S04]  /*1480*/  ULEA.HI UR5, UR4, UR4, URZ, 0x1 ;  /* 0x0000000404057291 */ /* 0x000fc8000f8f083f */
[----:B------:R-:W-:-:S04]  /*1490*/  ULOP3.LUT UR5, UR5, 0x7fffe, URZ, 0xc0, !UPT ;  /* 0x0007fffe05057892 */ /* 0x000fc8000f8ec03f */
[----:B------:R-:W-:-:S03]  /*14a0*/  UIADD3 UR5, UR4, -UR5, URZ ;  /* 0x8000000504057290 */ /* 0x000fc6000fffe03f */
[----:B------:R-:W-:Y:S01]  /*14b0*/  ULDC UR4, c[0x0][0x28c] ;  /* 0x0000a30000047ab9 */ /* 0x000fe20000000800 */
[----:B------:R-:W-:Y:S01]  /*14c0*/  ULEA UR5, UR5, UR6, 0xd ;  /* 0x0000000605057291 */ /* 0x000fe2000f8e683f */
[----:B------:R-:W-:-:S03]  /*14d0*/  ISETP.LT.AND P0, PT, RZ, UR4, PT ;  /* 0x00000004ff007c0c */ /* 0x000fc6000bf01270 */
[----:B------:R-:W-:-:S04]  /*14e0*/  UIADD3 UR5, UR5, 0x100, URZ ;  /* 0x0000010005057890 */ /* 0x000fc8000fffe03f */
[----:B------:R-:W-:-:S04]  /*14f0*/  USHF.R.U32.HI UR5, URZ, 0x4, UR5 ;  /* 0x000000043f057899 */ /* 0x000fc80008011605 */
[----:B------:R-:W-:-:S04]  /*1500*/  ULOP3.LUT UR5, UR5, 0x3fff, URZ, 0xc0, !UPT ;  /* 0x00003fff05057892 */ /* 0x000fc8000f8ec03f */
[----:B------:R-:W-:Y:S01]  /*1510*/  ULOP3.LUT UR45, UR5, 0x10000, URZ, 0xfc, !UPT ;  /* 0x00010000052d7892 */ /* 0x000fe2000f8efc3f */
[----:B---345:R-:W-:Y:S11]  /*1520*/  @P0 BRA `(.L_x_17) ;  /* 0x0000000000400947 */ /* 0x038ff60003800000 */
[----:B------:R-:W-:Y:S01]  /*1530*/  MOV R0, 0x0 ;  /* 0x0000000000007802 */ /* 0x000fe20000000f00 */
[----:B------:R-:W-:Y:S01]  /*1540*/  ULDC.64 UR4, c[0x4][0x68] ;  /* 0x01001a0000047ab9 */ /* 0x000fe20000000a00 */
[----:B------:R-:W-:Y:S01]  /*1550*/  ULDC.64 UR6, c[0x4][0x8] ;  /* 0x0100020000067ab9 */ /* 0x000fe20000000a00 */
[----:B------:R-:W-:Y:S01]  /*1560*/  IMAD.U32 R4, RZ, RZ, UR4 ;  /* 0x00000004ff047e24 */ /* 0x000fe2000f8e00ff */
[----:B------:R0:W1:Y:S01]  /*1570*/  LDC.64 R14, c[0x4][R0] ;  /* 0x01000000000e7b82 */ /* 0x0000620000000a00 */
[----:B------:R-:W-:Y:S01]  /*1580*/  IMAD.U32 R5, RZ, RZ, UR5 ;  /* 0x00000005ff057e24 */ /* 0x000fe2000f8e00ff */
[----:B------:R-:W-:Y:S01]  /*1590*/  ULDC.64 UR4, c[0x4][0x70] ;  /* 0x01001c0000047ab9 */ /* 0x000fe20000000a00 */
[----:B------:R-:W-:Y:S02]  /*15a0*/  IMAD.U32 R10, RZ, RZ, UR6 ;  /* 0x00000006ff0a7e24 */ /* 0x000fe4000f8e00ff */
[----:B------:R-:W-:Y:S02]  /*15b0*/  IMAD.U32 R6, RZ, RZ, UR4 ;  /* 0x00000004ff067e24 */ /* 0x000fe4000f8e00ff */
[----:B------:R-:W-:-:S02]  /*15c0*/  IMAD.U32 R7, RZ, RZ, UR5 ;  /* 0x00000005ff077e24 */ /* 0x000fc4000f8e00ff */
[----:B------:R-:W-:Y:S02]  /*15d0*/  IMAD.U32 R11, RZ, RZ, UR7 ;  /* 0x00000007ff0b7e24 */ /* 0x000fe4000f8e00ff */
[----:B------:R-:W-:Y:S02]  /*15e0*/  IMAD.MOV.U32 R8, RZ, RZ, 0x1e1 ;  /* 0x000001e1ff087424 */ /* 0x000fe400078e00ff */
[----:B------:R-:W-:Y:S02]  /*15f0*/  IMAD.MOV.U32 R12, RZ, RZ, 0x1 ;  /* 0x00000001ff0c7424 */ /* 0x000fe400078e00ff */
[----:B0-----:R-:W-:-:S07]  /*1600*/  IMAD.MOV.U32 R13, RZ, RZ, RZ ;  /* 0x000000ffff0d7224 */ /* 0x001fce00078e00ff */
[----:B------:R-:W-:-:S07]  /*1610*/  LEPC R20, `(.L_x_17) ;  /* 0x000000001014794e */ /* 0x000fce0000000000 */
[----:B-1---5:R-:W-:Y:S05]  /*1620*/  CALL.ABS.NOINC R14 ;  /* 0x000000000e007343 */ /* 0x022fea0003c00000 */
.L_x_17:
[----:B------:R-:W-:-:S13]  /*1630*/  ISETP.NE.AND P0, PT, R103, 0x3, PT ;  /* 0x000000036700780c */ /* 0x000fda0003f05270 */
[----:B------:R-:W-:Y:S05]  /*1640*/  @!P0 BRA `(.L_x_18) ;  /* 0x0000000000048947 */ /* 0x000fea0003800000 */
[----:B------:R-:W-:Y:S01]  /*1650*/  BPT.TRAP 0x1 ;  /* 0x000000040000795c */ /* 0x000fe20000300000 */
.L_x_18:
[----:B------:R-:W0:Y:S01]  /*1660*/  S2UR UR5, SR_CgaCtaId ;  /* 0x00000000000579c3 */ /* 0x000e220000008800 */
[----:B------:R-:W-:Y:S01]  /*1670*/  UMOV UR4, 0x400 ;  /* 0x0000040000047882 */ /* 0x000fe20000000000 */
[----:B------:R-:W-:Y:S02]  /*1680*/  IMAD.U32 R0, RZ, RZ, UR40 ;  /* 0x00000028ff007e24 */ /* 0x000fe4000f8e00ff */
[----:B------:R-:W-:-:S03]  /*1690*/  IMAD.U32 R3, RZ, RZ, UR42 ;  /* 0x0000002aff037e24 */ /* 0x000fc6000f8e00ff */
[----:B------:R-:W-:Y:S01]  /*16a0*/  SHF.L.U32 R0, R0, 0x1f, RZ ;  /* 0x0000001f00007819 */ /* 0x000fe200000006ff */
[----:B0-----:R-:W-:-:S06]  /*16b0*/  ULEA UR4, UR5, UR4, 0x18 ;  /* 0x0000000405047291 */ /* 0x001fcc000f8ec03f */
[----:B------:R-:W-:-:S04]  /*16c0*/  IMAD.U32 R6, RZ, RZ, UR4 ;  /* 0x00000004ff067e24 */ /* 0x000fc8000f8e00ff */
[----:B------:R-:W-:-:S04]  /*16d0*/  IMAD R3, R3, 0x8, R6 ;  /* 0x0000000803037824 */ /* 0x000fc800078e0206 */
[----:B------:R0:W1:Y:S01]  /*16e0*/  SYNCS.PHASECHK.TRANS64.TRYWAIT P1, [R3+URZ], R0 ;  /* 0x00000000030075a7 */ /* 0x000062000802017f */
[----:B------:R-:W-:Y:S05]  /*16f0*/  @!P0 BRA `(.L_x_19) ;  /* 0x0000000000048947 */ /* 0x000fea0003800000 */
[----:B------:R-:W-:Y:S01]  /*1700*/  BPT.TRAP 0x1 ;  /* 0x000000040000795c */ /* 0x000fe20000300000 */
.L_x_19:
[----:B------:R-:W-:-:S05]  /*1710*/  IMAD.U32 R4, RZ, RZ, UR44 ;  /* 0x0000002cff047e24 */ /* 0x000fca000f8e00ff */
[----:B------:R-:W-:Y:S01]  /*1720*/  ISETP.GE.AND P2, PT, R4, 0x1, PT ;  /* 0x000000010400780c */ /* 0x000fe20003f46270 */
[----:B-1----:R-:W-:-:S12]  /*1730*/  @P1 BRA `(.L_x_20) ;  /* 0x0000000000081947 */ /* 0x002fd80003800000 */
[----:B------:R-:W1:Y:S02]  /*1740*/  SYNCS.PHASECHK.TRANS64.TRYWAIT P1, [R3+URZ], R0 ;  /* 0x00000000030075a7 */ /* 0x000e64000802017f */
[----:B-1----:R-:W-:Y:S05]  /*1750*/  @!P1 BRA `(.L_x_21) ;  /* 0x0000006800889947 */ /* 0x002fea0003800000 */
.L_x_20:
[----:B------:R-:W-:Y:S05]  /*1760*/  WARPSYNC.ALL ;  /* 0x0000000000007948 */ /* 0x000fea0003800000 */
[----:B------:R-:W-:Y:S01]  /*1770*/  R2UR UR4, R6 ;  /* 0x00000000060472ca */ /* 0x000fe200000e0000 */
[----:B------:R-:W-:Y:S01]  /*1780*/  ULEA UR5, UR42, UR45, 0xb ;  /* 0x0000002d2a057291 */ /* 0x000fe2000f8e583f */
[----:B------:R-:W-:Y:S01]  /*1790*/  WARPGROUP.ARRIVE ;  /* 0x00000000000079c5 */ /* 0x000fe20000000000 */
[----:B------:R-:W-:Y:S01]  /*17a0*/  UMOV UR9, 0x40000040 ;  /* 0x4000004000097882 */ /* 0x000fe20000000000 */
[----:B------:R-:W-:-:S04]  /*17b0*/  UMOV UR11, 0x40000040 ;  /* 0x40000040000b7882 */ /* 0x000fc80000000000 */
[----:B------:R-:W-:-:S05]  /*17c0*/  UMOV UR8, UR5 ;  /* 0x0000000500087c82 */ /* 0x000fca0008000000 */
[----:B------:R-:W-:-:S04]  /*17d0*/  UIADD3 UR4, UR4, 0x28100, URZ ;  /* 0x0002810004047890 */ /* 0x000fc8000fffe03f */
[----:B------:R-:W-:-:S04]  /*17e0*/  USHF.R.U32.HI UR4, URZ, 0x4, UR4 ;  /* 0x000000043f047899 */ /* 0x000fc80008011604 */
[----:B------:R-:W-:-:S04]  /*17f0*/  ULOP3.LUT UR4, UR4, 0x3fff, URZ, 0xc0, !UPT ;  /* 0x00003fff04047892 */ /* 0x000fc8000f8ec03f */
[----:B------:R-:W-:-:S04]  /*1800*/  ULOP3.LUT UR4, UR4, 0x10000, URZ, 0xfc, !UPT ;  /* 0x0001000004047892 */ /* 0x000fc8000f8efc3f */
[----:B------:R-:W-:-:S07]  /*1810*/  ULEA UR6, UR42, UR4, 0xb ;  /* 0x000000042a067291 */ /* 0x000fce000f8e583f */
[----:B------:R-:W-:Y:S02]  /*1820*/  UMOV UR10, UR6 ;  /* 0x00000006000a7c82 */ /* 0x000fe40008000000 */
[----:B------:R-:W-:Y:S01]  /*1830*/  HGMMA.64x128x8.F32.TF32 R24, gdesc[UR8], RZ, !UPT, gsb0 ;  /* 0x05e00000081879f0 */ /* 0x000fe2000c0028ff */
[----:B------:R-:W-:Y:S02]  /*1840*/  UIADD3 UR8, UR5, 0x2, URZ ;  /* 0x0000000205087890 */ /* 0x000fe4000fffe03f */
[----:B------:R-:W-:Y:S01]  /*1850*/  UIADD3 UR10, UR6, 0x2, URZ ;  /* 0x00000002060a7890 */ /* 0x000fe2000fffe03f */
[----:B------:R-:W-:Y:S01]  /*1860*/  UMOV UR9, 0x40000040 ;  /* 0x4000004000097882 */ /* 0x000fe20000000000 */
[----:B------:R-:W-:Y:S01]  /*1870*/  UMOV UR11, 0x40000040 ;  /* 0x40000040000b7882 */ /* 0x000fe20000000000 */
[----:B------:R-:W-:Y:S02]  /*1880*/  WARPGROUP.DEPBAR.LE gsb0, 0x0 ;  /* 0x00008000000079c5 */ /* 0x000fe40000010000 */
[----:B------:R-:W-:-:S06]  /*1890*/  WARPGROUP.ARRIVE ;  /* 0x00000000000079c5 */ /* 0x000fcc0000000000 */
[----:B------:R-:W-:Y:S01]  /*18a0*/  HGMMA.64x128x8.F32.TF32 R24, gdesc[UR8], R24, gsb0 ;  /* 0x05e00000081879f0 */ /* 0x000fe20008002818 */
        /* <DEDUP_REMOVED lines=41> */
[----:B------:R-:W-:Y:S03]  /*1b40*/  HGMMA.64x128x8.F32.TF32 R24, gdesc[UR8], R24, gsb0 ;  /* 0x05e00000081879f0 */ /* 0x000fe60008002818 */
[----:B------:R-:W-:Y:S02]  /*1b50*/  WARPGROUP.DEPBAR.LE gsb0, 0x0 ;  /* 0x00008000000079c5 */ /* 0x000fe40000010000 */
[----:B------:R-:W-:Y:S05]  /*1b60*/  @!P2 BRA `(.L_x_22) ;  /* 0x000000040098a947 */ /* 0x000fea0003800000 */
[----:B------:R-:W-:Y:S01]  /*1b70*/  UIADD3 UR5, UR42, 0x1, URZ ;  /* 0x000000012a057890 */ /* 0x000fe2000fffe03f */
[----:B01----:R-:W-:Y:S02]  /*1b80*/  IMAD.U32 R0, RZ, RZ, UR44 ;  /* 0x0000002cff007e24 */ /* 0x003fe4000f8e00ff */
[----:B------:R-:W-:Y:S01]  /*1b90*/  IMAD.U32 R3, RZ, RZ, UR42 ;  /* 0x0000002aff037e24 */ /* 0x000fe2000f8e00ff */
[----:B------:R-:W-:-:S04]  /*1ba0*/  UISETP.NE.AND UP0, UPT, UR5, 0x5, UPT ;  /* 0x000000050500788c */ /* 0x000fc8000bf05270 */
[----:B------:R-:W-:Y:S02]  /*1bb0*/  USEL UR6, URZ, 0x1, UP0 ;  /* 0x000000013f067887 */ /* 0x000fe40008000000 */
[----:B------:R-:W-:Y:S02]  /*1bc0*/  USEL UR5, UR5, URZ, UP0 ;  /* 0x0000003f05057287 */ /* 0x000fe40008000000 */
[----:B------:R-:W-:-:S06]  /*1bd0*/  ULOP3.LUT UR6, UR40, UR6, URZ, 0x3c, !UPT ;  /* 0x0000000628067292 */ /* 0x000fcc000f8e3c3f */
[----:B------:R-:W-:-:S07]  /*1be0*/  IMAD.U32 R7, RZ, RZ, UR6 ;  /* 0x00000006ff077e24 */ /* 0x000fce000f8e00ff */
.L_x_29:
[----:B------:R-:W-:Y:S05]  /*1bf0*/  @!P0 BRA `(.L_x_23) ;  /* 0x0000000000048947 */ /* 0x000fea0003800000 */
[----:B------:R-:W-:Y:S01]  /*1c00*/  BPT.TRAP 0x1 ;  /* 0x000000040000795c */ /* 0x000fe20000300000 */
.L_x_23:
[----:B------:R-:W0:Y:S01]  /*1c10*/  S2UR UR7, SR_CgaCtaId ;  /* 0x00000000000779c3 */ /* 0x000e220000008800 */
[----:B------:R-:W-:Y:S01]  /*1c20*/  UMOV UR6, 0x400 ;  /* 0x0000040000067882 */ /* 0x000fe20000000000 */
[----:B------:R-:W-:Y:S01]  /*1c30*/  IMAD.U32 R5, RZ, RZ, UR5 ;  /* 0x00000005ff057e24 */ /* 0x000fe2000f8e00ff */
[----:B------:R-:W-:Y:S01]  /*1c40*/  SHF.L.U32 R4, R7, 0x1f, RZ ;  /* 0x0000001f07047819 */ /* 0x000fe200000006ff */
[----:B0-----:R-:W-:-:S06]  /*1c50*/  ULEA UR6, UR7, UR6, 0x18 ;  /* 0x0000000607067291 */ /* 0x001fcc000f8ec03f */
[----:B------:R-:W-:-:S04]  /*1c60*/  IMAD.U32 R6, RZ, RZ, UR6 ;  /* 0x00000006ff067e24 */ /* 0x000fc8000f8e00ff */
[----:B------:R-:W-:-:S04]  /*1c70*/  IMAD R5, R5, 0x8, R6 ;  /* 0x0000000805057824 */ /* 0x000fc800078e0206 */
[----:B------:R0:W1:Y:S01]  /*1c80*/  SYNCS.PHASECHK.TRANS64.TRYWAIT P1, [R5+URZ], R4 ;  /* 0x00000004050075a7 */ /* 0x000062000802017f */
[----:B------:R-:W-:Y:S05]  /*1c90*/  @!P0 BRA `(.L_x_24) ;  /* 0x0000000000048947 */ /* 0x000fea0003800000 */
[----:B------:R-:W-:Y:S01]  /*1ca0*/  BPT.TRAP 0x1 ;  /* 0x000000040000795c */ /* 0x000fe20000300000 */
.L_x_24:
[----:B-1----:R-:W-:Y:S05]  /*1cb0*/  @P1 BRA `(.L_x_25) ;  /* 0x0000000000081947 */ /* 0x002fea0003800000 */
[----:B------:R-:W1:Y:S02]  /*1cc0*/  SYNCS.PHASECHK.TRANS64.TRYWAIT P1, [R5+URZ], R4 ;  /* 0x00000004050075a7 */ /* 0x000e64000802017f */
[----:B-1----:R-:W-:Y:S05]  /*1cd0*/  @!P1 BRA `(.L_x_26) ;  /* 0x00000064003c9947 */ /* 0x002fea0003800000 */
.L_x_25:
[----:B------:R-:W-:Y:S01]  /*1ce0*/  ULEA UR6, UR5, UR45, 0xb ;  /* 0x0000002d05067291 */ /* 0x000fe2000f8e583f */
[----:B------:R-:W-:Y:S01]  /*1cf0*/  WARPGROUP.ARRIVE ;  /* 0x00000000000079c5 */ /* 0x000fe20000000000 */
[----:B------:R-:W-:Y:S01]  /*1d00*/  ULEA UR7, UR5, UR4, 0xb ;  /* 0x0000000405077291 */ /* 0x000fe2000f8e583f */
[----:B------:R-:W-:Y:S01]  /*1d10*/  UMOV UR9, 0x40000040 ;  /* 0x4000004000097882 */ /* 0x000fe20000000000 */
[----:B------:R-:W-:-:S03]  /*1d20*/  UMOV UR11, 0x40000040 ;  /* 0x40000040000b7882 */ /* 0x000fc60000000000 */
[----:B------:R-:W-:Y:S02]  /*1d30*/  UMOV UR8, UR6 ;  /* 0x0000000600087c82 */ /* 0x000fe40008000000 */
[----:B------:R-:W-:Y:S02]  /*1d40*/  UMOV UR10, UR7 ;  /* 0x00000007000a7c82 */ /* 0x000fe40008000000 */
[----:B------:R-:W-:Y:S01]  /*1d50*/  HGMMA.64x128x8.F32.TF32 R24, gdesc[UR8], R24, gsb0 ;  /* 0x05e00000081879f0 */ /* 0x000fe20008002818 */
[----:B------:R-:W-:Y:S02]  /*1d60*/  UIADD3 UR8, UR6, 0x2, URZ ;  /* 0x0000000206087890 */ /* 0x000fe4000fffe03f */
[----:B------:R-:W-:Y:S01]  /*1d70*/  UIADD3 UR10, UR7, 0x2, URZ ;  /* 0x00000002070a7890 */ /* 0x000fe2000fffe03f */
[----:B------:R-:W-:Y:S01]  /*1d80*/  UMOV UR9, 0x40000040 ;  /* 0x4000004000097882 */ /* 0x000fe20000000000 */
[----:B------:R-:W-:Y:S01]  /*1d90*/  UMOV UR11, 0x40000040 ;  /* 0x40000040000b7882 */ /* 0x000fe20000000000 */
[----:B------:R-:W-:-:S02]  /*1da0*/  WARPGROUP.DEPBAR.LE gsb0, 0x0 ;  /* 0x00008000000079c5 */ /* 0x000fc40000010000 */
        /* <DEDUP_REMOVED lines=46> */
[----:B------:R-:W-:Y:S01]  /*2090*/  BPT.TRAP 0x1 ;  /* 0x000000040000795c */ /* 0x000fe20000300000 */
.L_x_27:
[----:B------:R-:W-:-:S13]  /*20a0*/  ISETP.NE.AND P1, PT, R102, RZ, PT ;  /* 0x000000ff6600720c */ /* 0x000fda0003f25270 */
[----:B01----:R-:W-:-:S04]  /*20b0*/  @P1 IMAD R4, R3, 0x8, R6 ;  /* 0x0000000803041824 */ /* 0x003fc800078e0206 */
[----:B------:R-:W-:-:S05]  /*20c0*/  @P1 VIADD R4, R4, 0x28 ;  /* 0x0000002804041836 */ /* 0x000fca0000000000 */
[----:B------:R-:W-:-:S04]  /*20d0*/  @P1 PRMT R4, R19, 0x654, R4 ;  /* 0x0000065413041816 */ /* 0x000fc80000000004 */
[----:B------:R0:W-:Y:S01]  /*20e0*/  @P1 SYNCS.ARRIVE.TRANS64.RED.A1T0 RZ, [R4+URZ], RZ ;  /* 0x000000ff04ff19a7 */ /* 0x0001e2000810043f */
[----:B------:R-:W-:-:S13]  /*20f0*/  ISETP.GT.U32.AND P1, PT, R18, 0x1, PT ;  /* 0x000000011200780c */ /* 0x000fda0003f24070 */
[----:B0-----:R-:W-:Y:S05]  /*2100*/  @P1 BRA `(.L_x_28) ;  /* 0x0000000000041947 */ /* 0x001fea0003800000 */
[----:B------:R-:W-:Y:S01]  /*2110*/  BPT.TRAP 0x1 ;  /* 0x000000040000795c */ /* 0x000fe20000300000 */
.L_x_28:
[----:B------:R-:W-:Y:S01]  /*2120*/  UIADD3 UR5, UR5, 0x1, URZ ;  /* 0x0000000105057890 */ /* 0x000fe2000fffe03f */
[C---:B------:R-:W-:Y:S01]  /*2130*/  ISETP.GT.AND P2, PT, R0.reuse, 0x1, PT ;  /* 0x000000010000780c */ /* 0x040fe20003f44270 */
[----:B------:R-:W-:Y:S02]  /*2140*/  VIADD R3, R3, 0x1 ;  /* 0x0000000103037836 */ /* 0x000fe40000000000 */
[----:B------:R-:W-:Y:S01]  /*2150*/  UISETP.NE.AND UP0, UPT, UR5, 0x5, UPT ;  /* 0x000000050500788c */ /* 0x000fe2000bf05270 */
[----:B------:R-:W-:Y:S02]  /*2160*/  VIADD R0, R0, 0xffffffff ;  /* 0xffffffff00007836 */ /* 0x000fe40000000000 */
[C---:B------:R-:W-:Y:S01]  /*2170*/  ISETP.NE.AND P1, PT, R3.reuse, 0x5, PT ;  /* 0x000000050300780c */ /* 0x040fe20003f25270 */
[----:B------:R-:W-:Y:S02]  /*2180*/  USEL UR6, URZ, 0x1, UP0 ;  /* 0x000000013f067887 */ /* 0x000fe40008000000 */
[----:B------:R-:W-:Y:S01]  /*2190*/  USEL UR5, UR5, URZ, UP0 ;  /* 0x0000003f05057287 */ /* 0x000fe20008000000 */
[----:B------:R-:W-:-:S03]  /*21a0*/  SEL R3, R3, RZ, P1 ;  /* 0x000000ff03037207 */ /* 0x000fc60000800000 */
[----:B------:R-:W-:Y:S01]  /*21b0*/  LOP3.LUT R7, R7, UR6, RZ, 0x3c, !PT ;  /* 0x0000000607077c12 */ /* 0x000fe2000f8e3cff */
[----:B------:R-:W-:Y:S07]  /*21c0*/  @P2 BRA `(.L_x_29) ;  /* 0xfffffff800882947 */ /* 0x000fee000383ffff */
.L_x_22:
[----:B01----:R-:W0:Y:S02]  /*21d0*/  LDC R0, c[0x0][0x28c] ;  /* 0x0000a300ff007b82 */ /* 0x003e240000000800 */
[----:B0-----:R-:W-:-:S13]  /*21e0*/  ISETP.GE.AND P1, PT, R0, 0x1, PT ;  /* 0x000000010000780c */ /* 0x001fda0003f26270 */
[----:B------:R-:W-:Y:S05]  /*21f0*/  @!P1 BRA `(.L_x_30) ;  /* 0x0000000000449947 */ /* 0x000fea0003800000 */
[----:B------:R-:W-:Y:S05]  /*2200*/  @!P0 BRA `(.L_x_31) ;  /* 0x0000000000048947 */ /* 0x000fea0003800000 */
[----:B------:R-:W-:Y:S01]  /*2210*/  BPT.TRAP 0x1 ;  /* 0x000000040000795c */ /* 0x000fe20000300000 */
.L_x_31:
[----:B------:R-:W-:-:S13]  /*2220*/  ISETP.NE.AND P0, PT, R102, RZ, PT ;  /* 0x000000ff6600720c */ /* 0x000fda0003f05270 */
[----:B------:R-:W-:-:S05]  /*2230*/  VOTEU.ANY UP0, P0 ;  /* 0x00000000003f7886 */ /* 0x000fca0000000100 */
[----:B------:R-:W-:-:S06]  /*2240*/  @UP0 UIADD3 UR4, UR44, UR42, URZ ;  /* 0x0000002a2c040290 */ /* 0x000fcc000fffe03f */
[----:B------:R-:W-:Y:S02]  /*2250*/  IMAD.U32 R4, RZ, RZ, UR4 ;  /* 0x00000004ff047e24 */ /* 0x000fe4000f8e00ff */
[----:B------:R-:W-:Y:S02]  /*2260*/  IMAD.U32 R3, RZ, RZ, UR4 ;  /* 0x00000004ff037e24 */ /* 0x000fe4000f8e00ff */
[----:B------:R-:W-:-:S05]  /*2270*/  @P0 IMAD.WIDE.U32 R4, R4, -0x33333333, RZ ;  /* 0xcccccccd04040825 */ /* 0x000fca00078e00ff */
[----:B------:R-:W-:-:S05]  /*2280*/  @P0 SHF.R.U32.HI R0, RZ, 0x2, R5 ;  /* 0x00000002ff000819 */ /* 0x000fca0000011605 */
[----:B------:R-:W-:-:S04]  /*2290*/  @P0 IMAD R0, R0, -0x5, R3 ;  /* 0xfffffffb00000824 */ /* 0x000fc800078e0203 */
[----:B------:R-:W-:-:S04]  /*22a0*/  @P0 IMAD R0, R0, 0x8, R6 ;  /* 0x0000000800000824 */ /* 0x000fc800078e0206 */
[----:B------:R-:W-:-:S05]  /*22b0*/  @P0 VIADD R0, R0, 0x28 ;  /* 0x0000002800000836 */ /* 0x000fca0000000000 */
[----:B------:R-:W-:-:S04]  /*22c0*/  @P0 PRMT R0, R19, 0x654, R0 ;  /* 0x0000065413000816 */ /* 0x000fc80000000000 */
[----:B------:R0:W-:Y:S01]  /*22d0*/  @P0 SYNCS.ARRIVE.TRANS64.RED.A1T0 RZ, [R0+URZ], RZ ;  /* 0x000000ff00ff09a7 */ /* 0x0001e2000810043f */
[----:B------:R-:W-:-:S13]  /*22e0*/  ISETP.GT.U32.AND P0, PT, R18, 0x1, PT ;  /* 0x000000011200780c */ /* 0x000fda0003f04070 */
[----:B0-----:R-:W-:Y:S05]  /*22f0*/  @P0 BRA `(.L_x_30) ;  /* 0x0000000000040947 */ /* 0x001fea0003800000 */
[----:B------:R-:W-:Y:S01]  /*2300*/  BPT.TRAP 0x1 ;  /* 0x000000040000795c */ /* 0x000fe20000300000 */
.L_x_30:
[----:B------:R-:W-:Y:S01]  /*2310*/  IMAD.SHL.U32 R3, R100, 0x80, RZ ;  /* 0x0000008064037824 */ /* 0x000fe200078e00ff */
[----:B------:R-:W-:Y:S01]  /*2320*/  UIADD3 UR42, UR43, UR42, URZ ;  /* 0x0000002a2b2a7290 */ /* 0x000fe2000fffe03f */
[----:B------:R-:W-:Y:S01]  /*2330*/  SHF.R.S32.HI R13, RZ, 0x1f, R99 ;  /* 0x0000001fff0d7819 */ /* 0x000fe20000011463 */
[----:B------:R-:W-:Y:S01]  /*2340*/  UISETP.GE.U32.AND UP1, UPT, UR43, 0x5, UPT ;  /* 0x000000052b00788c */ /* 0x000fe2000bf26070 */
[----:B------:R-:W-:Y:S01]  /*2350*/  IMAD.SHL.U32 R7, R101, 0x80, RZ ;  /* 0x0000008065077824 */ /* 0x000fe200078e00ff */
[----:B------:R-:W-:Y:S01]  /*2360*/  ULDC UR7, c[0x0][0x288] ;  /* 0x0000a20000077ab9 */ /* 0x000fe20000000800 */
[C---:B------:R-:W-:Y:S01]  /*2370*/  LOP3.LUT R8, R3.reuse, 0x6, R94, 0xf8, !PT ;  /* 0x0000000603087812 */ /* 0x040fe200078ef85e */
[----:B------:R-:W-:Y:S01]  /*2380*/  UISETP.GT.U32.AND UP0, UPT, UR42, 0x4, UPT ;  /* 0x000000042a00788c */ /* 0x000fe2000bf04070 */
[----:B------:R-:W-:Y:S01]  /*2390*/  ISETP.GE.AND P0, PT, R3, UR7, PT ;  /* 0x0000000703007c0c */ /* 0x000fe2000bf06270 */
[----:B------:R-:W-:Y:S01]  /*23a0*/  ULDC.64 UR4, c[0x0][0x5d0] ;  /* 0x0001740000047ab9 */ /* 0x000fe20000000a00 */
[--C-:B------:R-:W-:Y:S01]  /*23b0*/  SHF.R.S32.HI R9, RZ, 0x1f, R8.reuse ;  /* 0x0000001fff097819 */ /* 0x100fe20000011408 */
[----:B------:R-:W-:Y:S01]  /*23c0*/  ULDC UR10, c[0x0][0x284] ;  /* 0x0000a100000a7ab9 */ /* 0x000fe20000000800 */
[----:B------:R-:W-:Y:S01]  /*23d0*/  IMAD R0, R13, UR4, RZ ;  /* 0x000000040d007c24 */ /* 0x000fe2000f8e02ff */
[----:B------:R-:W-:Y:S01]  /*23e0*/  UISETP.LT.U32.AND UP0, UPT, UR43, 0x5, UP0 ;  /* 0x000000052b00788c */ /* 0x000fe20008701070 */
[----:B------:R-:W-:Y:S01]  /*23f0*/  ISETP.GE.OR P0, PT, R7, UR10, P0 ;  /* 0x0000000a07007c0c */ /* 0x000fe20008706670 */
[----:B------:R-:W-:Y:S01]  /*2400*/  IMAD.WIDE.U32 R4, R99, UR4, R8 ;  /* 0x0000000463047c25 */ /* 0x000fe2000f8e0008 */
[----:B------:R-:W-:Y:S01]  /*2410*/  ULDC.64 UR8, c[0x0][0x5c8] ;  /* 0x0001720000087ab9 */ /* 0x000fe20000000a00 */
[----:B------:R-:W-:-:S02]  /*2420*/  USEL UR6, URZ, 0x1, !UP0 ;  /* 0x000000013f067887 */ /* 0x000fc4000c000000 */
[----:B------:R-:W-:Y:S01]  /*2430*/  IMAD R11, R99, UR5, R0 ;  /* 0x00000005630b7c24 */ /* 0x000fe2000f8e0200 */
[----:B------:R-:W-:Y:S01]  /*2440*/  @UP1 UIMAD.WIDE.U32 UR4, UR42, -0x33333333, URZ ;  /* 0xcccccccd2a0418a5 */ /* 0x000fe2000f8e003f */
[----:B------:R-:W-:Y:S01]  /*2450*/  IMAD.WIDE R100, R101, 0x80, R22 ;  /* 0x0000008065647825 */ /* 0x000fe200078e0216 */
[----:B------:R-:W-:Y:S02]  /*2460*/  ULOP3.LUT UR40, UR40, UR6, URZ, 0x3c, !UPT ;  /* 0x0000000628287292 */ /* 0x000fe4000f8e3c3f */
[----:B------:R-:W-:Y:S01]  /*2470*/  @UP1 USHF.R.U32.HI UR4, URZ, 0x2, UR5 ;  /* 0x000000023f041899 */ /* 0x000fe20008011605 */
[----:B------:R-:W-:Y:S02]  /*2480*/  IMAD.IADD R5, R5, 0x1, R11 ;  /* 0x0000000105057824 */ /* 0x000fe400078e020b */
[----:B------:R-:W-:Y:S01]  /*2490*/  IMAD R11, R101, UR8, RZ ;  /* 0x00000008650b7c24 */ /* 0x000fe2000f8e02ff */
[----:B------:R-:W-:Y:S01]  /*24a0*/  @UP1 ULOP3.LUT UR40, UR40, 0x1, UR4, 0x78, !UPT ;  /* 0x0000000128281892 */ /* 0x000fe2000f8e7804 */
[----:B------:R-:W-:-:S04]  /*24b0*/  IMAD.WIDE.U32 R104, R100, UR8, R4 ;  /* 0x0000000864687c25 */ /* 0x000fc8000f8e0004 */
[----:B------:R-:W-:Y:S02]  /*24c0*/  IMAD R11, R100, UR9, R11 ;  /* 0x00000009640b7c24 */ /* 0x000fe4000f8e020b */
[----:B------:R-:W-:Y:S01]  /*24d0*/  IMAD.MOV.U32 R0, RZ, RZ, -0x1 ;  /* 0xffffffffff007424 */ /* 0x000fe200078e00ff */
[----:B------:R-:W-:Y:S06]  /*24e0*/  @P0 BRA `(.L_x_32) ;  /* 0x0000003c00f80947 */ /* 0x000fec0003800000 */
[----:B-----5:R-:W-:Y:S01]  /*24f0*/  FSETP.NEU.AND P0, PT, R89, RZ, PT ;  /* 0x000000ff5900720b */ /* 0x020fe20003f0d000 */
[----:B------:R-:W-:Y:S01]  /*2500*/  IMAD.IADD R4, R93, 0x1, -R3 ;  /* 0x000000015d047824 */ /* 0x000fe200078e0a03 */
[----:B------:R-:W-:Y:S01]  /*2510*/  BSSY B0, `(.L_x_32) ;  /* 0x00003fb000007945 */ /* 0x000fe20003800000 */
[----:B------:R-:W-:Y:S02]  /*2520*/  IMAD.IADD R3, R98, 0x1, -R7 ;  /* 0x0000000162037824 */ /* 0x000fe400078e0a07 */
[----:B------:R-:W-:Y:S01]  /*2530*/  IMAD.IADD R115, R105, 0x1, R11 ;  /* 0x0000000169737824 */ /* 0x000fe200078e020b */
[----:B------:R-:W-:-:S04]  /*2540*/  ISETP.GT.AND P2, PT, R4, RZ, PT ;  /* 0x000000ff0400720c */ /* 0x000fc80003f44270 */
[----:B------:R-:W-:-:S03]  /*2550*/  ISETP.GT.AND P3, PT, R3, RZ, P2 ;  /* 0x000000ff0300720c */ /* 0x000fc60001764270 */
[----:B------:R-:W-:Y:S10]  /*2560*/  @!P0 BRA `(.L_x_33) ;  /* 0x0000002c001c8947 */ /* 0x000ff40003800000 */
[----:B------:R-:W0:Y:S01]  /*2570*/  LDC.64 R108, c[0x0][0x5b8] ;  /* 0x00016e00ff6c7b82 */ /* 0x000e220000000a00 */
[----:B------:R-:W-:-:S07]  /*2580*/  ULDC.64 UR4, c[0x0][0x5c0] ;  /* 0x0001700000047ab9 */ /* 0x000fce0000000a00 */
[----:B------:R-:W1:Y:S08]  /*2590*/  LDC.64 R110, c[0x0][0x5b0] ;  /* 0x00016c00ff6e7b82 */ /* 0x000e700000000a00 */
[----:B------:R-:W2:Y:S01]  /*25a0*/  LDC.64 R112, c[0x0][0x5a8] ;  /* 0x00016a00ff707b82 */ /* 0x000ea20000000a00 */
[-C--:B0-----:R-:W-:Y:S02]  /*25b0*/  IMAD R6, R13, R108.reuse, RZ ;  /* 0x0000006c0d067224 */ /* 0x081fe400078e02ff */
[----:B------:R-:W-:-:S04]  /*25c0*/  IMAD.WIDE.U32 R106, R99, R108, R8 ;  /* 0x0000006c636a7225 */ /* 0x000fc800078e0008 */
[----:B------:R-:W-:Y:S02]  /*25d0*/  IMAD R105, R99, R109, R6 ;  /* 0x0000006d63697224 */ /* 0x000fe400078e0206 */
[-C--:B-1----:R-:W-:Y:S02]  /*25e0*/  IMAD R5, R101, R110.reuse, RZ ;  /* 0x0000006e65057224 */ /* 0x082fe400078e02ff */
[----:B------:R-:W-:Y:S02]  /*25f0*/  IMAD.IADD R13, R107, 0x1, R105 ;  /* 0x000000016b0d7824 */ /* 0x000fe400078e0269 */
[----:B------:R-:W-:Y:S02]  /*2600*/  IMAD.MOV.U32 R12, RZ, RZ, R106 ;  /* 0x000000ffff0c7224 */ /* 0x000fe400078e006a */
[C---:B------:R-:W-:Y:S02]  /*2610*/  IMAD R101, R100.reuse, R111, R5 ;  /* 0x0000006f64657224 */ /* 0x040fe400078e0205 */
[----:B------:R-:W-:-:S04]  /*2620*/  IMAD.WIDE.U32 R6, R100, R110, R12 ;  /* 0x0000006e64067225 */ /* 0x000fc800078e000c */
[----:B------:R-:W-:Y:S01]  /*2630*/  IMAD.IADD R5, R7, 0x1, R101 ;  /* 0x0000000107057824 */ /* 0x000fe200078e0265 */
[----:B--2---:R-:W-:-:S04]  /*2640*/  LEA R14, P0, R6, R112, 0x2 ;  /* 0x00000070060e7211 */ /* 0x004fc800078010ff */
[----:B------:R-:W-:-:S05]  /*2650*/  LEA.HI.X R15, R6, R113, R5, 0x2, P0 ;  /* 0x00000071060f7211 */ /* 0x000fca00000f1405 */
[----:B------:R0:W2:Y:S01]  /*2660*/  @P3 LDG.E.LTC128B R5, desc[UR36][R14.64] ;  /* 0x000000240e053981 */ /* 0x0000a2000c1e1920 */
[----:B------:R-:W-:Y:S01]  /*2670*/  ISETP.GT.AND P0, PT, R4, 0x1, PT ;  /* 0x000000010400780c */ /* 0x000fe20003f04270 */
[----:B------:R-:W-:Y:S01]  /*2680*/  IMAD.WIDE.U32 R6, R100, R110, R8 ;  /* 0x0000006e64067225 */ /* 0x000fe200078e0008 */
[----:B------:R-:W-:Y:S03]  /*2690*/  BSSY B1, `(.L_x_34) ;  /* 0x0000013000017945 */ /* 0x000fe60003800000 */
[----:B------:R-:W-:Y:S02]  /*26a0*/  IMAD.IADD R7, R101, 0x1, R7 ;  /* 0x0000000165077824 */ /* 0x000fe400078e0207 */
[----:B------:R-:W-:Y:S01]  /*26b0*/  IMAD.WIDE.U32 R20, R99, R108, R6 ;  /* 0x0000006c63147225 */ /* 0x000fe200078e0006 */
[----:B0-----:R-:W-:-:S03]  /*26c0*/  SHF.L.U64.HI R15, R110, 0x3, R111 ;  /* 0x000000036e0f7819 */ /* 0x001fc6000001026f */
[----:B------:R-:W-:Y:S01]  /*26d0*/  IMAD.IADD R7, R105, 0x1, R21 ;  /* 0x0000000169077824 */ /* 0x000fe200078e0215 */
[----:B------:R-:W-:Y:S01]  /*26e0*/  LEA R6, P4, R20, R112, 0x2 ;  /* 0x0000007014067211 */ /* 0x000fe200078810ff */
[----:B------:R-:W-:-:S03]  /*26f0*/  IMAD.SHL.U32 R14, R110, 0x8, RZ ;  /* 0x000000086e0e7824 */ /* 0x000fc600078e00ff */
[----:B------:R-:W-:Y:S01]  /*2700*/  LEA.HI.X R7, R20, R113, R7, 0x2, P4 ;  /* 0x0000007114077211 */ /* 0x000fe200020f1407 */
[----:B------:R-:W-:Y:S01]  /*2710*/  IMAD.WIDE.U32 R20, R100, R110, R14 ;  /* 0x0000006e64147225 */ /* 0x000fe200078e000e */
[----:B--2---:R-:W-:-:S05]  /*2720*/  LOP3.LUT R10, R5, 0xffffe000, RZ, 0xc0, !PT ;  /* 0xffffe000050a7812 */ /* 0x004fca00078ec0ff */
[----:B------:R-:W-:Y:S01]  /*2730*/  FMUL R11, R10, R89 ;  /* 0x000000590a0b7220 */ /* 0x000fe20000400000 */
[----:B------:R-:W-:-:S03]  /*2740*/  LEA R10, P1, R104, UR4, 0x2 ;  /* 0x00000004680a7c11 */ /* 0x000fc6000f8210ff */
[----:B------:R-:W-:Y:S01]  /*2750*/  FFMA R109, R24, R88, R11 ;  /* 0x00000058186d7223 */ /* 0x000fe2000000000b */
[----:B------:R-:W-:Y:S02]  /*2760*/  LEA.HI.X R11, R104, UR5, R115, 0x2, P1 ;  /* 0x00000005680b7c11 */ /* 0x000fe400088f1473 */
[----:B------:R-:W-:Y:S02]  /*2770*/  ISETP.GT.AND P1, PT, R3, RZ, P0 ;  /* 0x000000ff0300720c */ /* 0x000fe40000724270 */
[----:B------:R-:W-:-:S05]  /*2780*/  F2FP.TF32.F32.PACK_B R109, R109 ;  /* 0x0000006dff6d723e */ /* 0x000fca00024050ff */
[----:B------:R0:W-:Y:S06]  /*2790*/  @P3 STG.E desc[UR36][R10.64], R109 ;  /* 0x0000006d0a003986 */ /* 0x0001ec000c101924 */
[----:B------:R-:W-:Y:S05]  /*27a0*/  @!P1 BRA `(.L_x_35) ;  /* 0x0000000000049947 */ /* 0x000fea0003800000 */
[----:B------:R1:W5:Y:S02]  /*27b0*/  LDG.E.LTC128B R5, desc[UR36][R6.64+0x4] ;  /* 0x0000042406057981 */ /* 0x000364000c1e1920 */
.L_x_35:
[----:B------:R-:W-:Y:S05]  /*27c0*/  BSYNC B1 ;  /* 0x0000000000017941 */ /* 0x000fea0003800000 */
.L_x_34:
[----:B-----5:R-:W-:Y:S01]  /*27d0*/  LOP3.LUT R12, R5, 0xffffe000, RZ, 0xc0, !PT ;  /* 0xffffe000050c7812 */ /* 0x020fe200078ec0ff */
[----:B------:R-:W-:Y:S01]  /*27e0*/  IMAD.IADD R101, R101, 0x1, R21 ;  /* 0x0000000165657824 */ /* 0x000fe200078e0215 */
[----:B------:R-:W-:Y:S01]  /*27f0*/  IADD3 R106, P3, R106, R20, RZ ;  /* 0x000000146a6a7210 */ /* 0x000fe20007f7e0ff */
[----:B------:R-:W-:Y:S01]  /*2800*/  IMAD.MOV.U32 R24, RZ, RZ, R5 ;  /* 0x000000ffff187224 */ /* 0x000fe200078e0005 */
[----:B------:R-:W-:Y:S01]  /*2810*/  ISETP.GT.AND P2, PT, R3, 0x8, P2 ;  /* 0x000000080300780c */ /* 0x000fe20001744270 */
[----:B------:R-:W-:Y:S02]  /*2820*/  FMUL R12, R12, R89 ;  /* 0x000000590c0c7220 */ /* 0x000fe40000400000 */
[----:B------:R-:W-:Y:S01]  /*2830*/  IMAD.X R13, R101, 0x1, R13, P3 ;  /* 0x00000001650d7824 */ /* 0x000fe200018e060d */
[----:B------:R-:W-:Y:S01]  /*2840*/  LEA R14, P3, R106, R112, 0x2 ;  /* 0x000000706a0e7211 */ /* 0x000fe200078610ff */
[----:B------:R-:W-:-:S03]  /*2850*/  FFMA R25, R25, R88, R12 ;  /* 0x0000005819197223 */ /* 0x000fc6000000000c */
[----:B------:R-:W-:Y:S02]  /*2860*/  LEA.HI.X R15, R106, R113, R13, 0x2, P3 ;  /* 0x000000716a0f7211 */ /* 0x000fe400018f140d */
[----:B------:R-:W-:-:S05]  /*2870*/  F2FP.TF32.F32.PACK_B R25, R25 ;  /* 0x00000019ff19723e */ /* 0x000fca00024050ff */
[----:B------:R2:W-:Y:S04]  /*2880*/  @P1 STG.E desc[UR36][R10.64+0x4], R25 ;  /* 0x000004190a001986 */ /* 0x0005e8000c101924 */
[----:B------:R-:W3:Y:S01]  /*2890*/  @P2 LDG.E.LTC128B R24, desc[UR36][R14.64] ;  /* 0x000000240e182981 */ /* 0x000ee2000c1e1920 */
[----:B------:R-:W-:Y:S01]  /*28a0*/  IADD3 R20, P1, R8, R20, RZ ;  /* 0x0000001408147210 */ /* 0x000fe20007f3e0ff */
[----:B------:R-:W-:Y:S01]  /*28b0*/  BSSY B1, `(.L_x_36) ;  /* 0x0000011000017945 */ /* 0x000fe20003800000 */
[----:B------:R-:W-:-:S03]  /*28c0*/  ISETP.GT.AND P0, PT, R3, 0x8, P0 ;  /* 0x000000080300780c */ /* 0x000fc60000704270 */
[----:B------:R-:W-:Y:S01]  /*28d0*/  IMAD.X R21, R9, 0x1, R101, P1 ;  /* 0x0000000109157824 */ /* 0x000fe200008e0665 */
[C---:B------:R-:W-:Y:S02]  /*28e0*/  SHF.L.U64.HI R9, R90.reuse, 0x2, R91 ;  /* 0x000000025a097819 */ /* 0x040fe4000001025b */
[----:B------:R-:W-:Y:S01]  /*28f0*/  LEA R12, P1, R90, R10, 0x2 ;  /* 0x0000000a5a0c7211 */ /* 0x000fe200078210ff */
[----:B------:R-:W-:-:S04]  /*2900*/  IMAD.WIDE.U32 R20, R99, R108, R20 ;  /* 0x0000006c63147225 */ /* 0x000fc800078e0014 */
[----:B------:R-:W-:Y:S01]  /*2910*/  IMAD.X R13, R9, 0x1, R11, P1 ;  /* 0x00000001090d7824 */ /* 0x000fe200008e060b */
[----:B---3--:R-:W-:-:S05]  /*2920*/  LOP3.LUT R8, R24, 0xffffe000, RZ, 0xc0, !PT ;  /* 0xffffe00018087812 */ /* 0x008fca00078ec0ff */
[----:B------:R-:W-:Y:S01]  /*2930*/  FMUL R5, R8, R89 ;  /* 0x0000005908057220 */ /* 0x000fe20000400000 */
[----:B------:R-:W-:-:S03]  /*2940*/  LEA R8, P3, R20, R112, 0x2 ;  /* 0x0000007014087211 */ /* 0x000fc600078610ff */
[----:B------:R-:W-:Y:S01]  /*2950*/  FFMA R99, R26, R88, R5 ;  /* 0x000000581a637223 */ /* 0x000fe20000000005 */
[----:B------:R-:W-:-:S04]  /*2960*/  IMAD.IADD R5, R105, 0x1, R21 ;  /* 0x0000000169057824 */ /* 0x000fc800078e0215 */
[----:B------:R-:W-:Y:S02]  /*2970*/  F2FP.TF32.F32.PACK_B R99, R99 ;  /* 0x00000063ff63723e */ /* 0x000fe400024050ff */
[----:B------:R-:W-:-:S03]  /*2980*/  LEA.HI.X R9, R20, R113, R5, 0x2, P3 ;  /* 0x0000007114097211 */ /* 0x000fc600018f1405 */
[----:B------:R2:W-:Y:S01]  /*2990*/  @P2 STG.E desc[UR36][R12.64], R99 ;  /* 0x000000630c002986 */ /* 0x0005e2000c101924 */
[----:B------:R-:W-:Y:S05]  /*29a0*/  @!P0 BRA `(.L_x_37) ;  /* 0x0000000000048947 */ /* 0x000fea0003800000 */
[----:B------:R3:W5:Y:S02]  /*29b0*/  LDG.E.LTC128B R24, desc[UR36][R8.64+0x4] ;  /* 0x0000042408187981 */ /* 0x000764000c1e1920 */
.L_x_37:
[----:B------:R-:W-:Y:S05]  /*29c0*/  BSYNC B1 ;  /* 0x0000000000017941 */ /* 0x000fea0003800000 */
.L_x_36:
[----:B-----5:R-:W-:Y:S01]  /*29d0*/  LOP3.LUT R14, R24, 0xffffe000, RZ, 0xc0, !PT ;  /* 0xffffe000180e7812 */ /* 0x020fe200078ec0ff */
[----:B------:R-:W-:Y:S01]  /*29e0*/  BSSY B1, `(.L_x_38) ;  /* 0x0000009000017945 */ /* 0x000fe20003800000 */
[----:B------:R-:W-:-:S03]  /*29f0*/  ISETP.GT.AND P1, PT, R4, 0x8, PT ;  /* 0x000000080400780c */ /* 0x000fc60003f24270 */
[----:B------:R-:W-:Y:S01]  /*2a00*/  FMUL R14, R14, R89 ;  /* 0x000000590e0e7220 */ /* 0x000fe20000400000 */
[----:B------:R-:W-:-:S03]  /*2a10*/  ISETP.GT.AND P2, PT, R3, RZ, P1 ;  /* 0x000000ff0300720c */ /* 0x000fc60000f44270 */
[----:B------:R-:W-:-:S05]  /*2a20*/  FFMA R27, R27, R88, R14 ;  /* 0x000000581b1b7223 */ /* 0x000fca000000000e */
[----:B------:R-:W-:-:S05]  /*2a30*/  F2FP.TF32.F32.PACK_B R27, R27 ;  /* 0x0000001bff1b723e */ /* 0x000fca00024050ff */
[----:B------:R4:W-:Y:S01]  /*2a40*/  @P0 STG.E desc[UR36][R12.64+0x4], R27 ;  /* 0x0000041b0c000986 */ /* 0x0009e2000c101924 */
[----:B------:R-:W-:Y:S05]  /*2a50*/  @!P2 BRA `(.L_x_39) ;  /* 0x000000000004a947 */ /* 0x000fea0003800000 */
[----:B------:R0:W5:Y:S02]  /*2a60*/  LDG.E.LTC128B R24, desc[UR36][R6.64+0x20] ;  /* 0x0000202406187981 */ /* 0x000164000c1e1920 */
.L_x_39:
[----:B------:R-:W-:Y:S05]  /*2a70*/  BSYNC B1 ;  /* 0x0000000000017941 */ /* 0x000fea0003800000 */
.L_x_38:
        /* <DEDUP_REMOVED lines=10> */
.L_x_41:
[----:B------:R-:W-:Y:S05]  /*2b20*/  BSYNC B1 ;  /* 0x0000000000017941 */ /* 0x000fea0003800000 */
.L_x_40:
[----:B-----5:R-:W-:Y:S01]  /*2b30*/  LOP3.LUT R14, R24, 0xffffe000, RZ, 0xc0, !PT ;  /* 0xffffe000180e7812 */ /* 0x020fe200078ec0ff */
[----:B------:R-:W-:Y:S01]  /*2b40*/  BSSY B1, `(.L_x_42) ;  /* 0x0000008000017945 */ /* 0x000fe20003800000 */
[----:B------:R-:W-:-:S03]  /*2b50*/  ISETP.GT.AND P1, PT, R3, 0x8, P1 ;  /* 0x000000080300780c */ /* 0x000fc60000f24270 */
[----:B------:R-:W-:-:S04]  /*2b60*/  FMUL R14, R14, R89 ;  /* 0x000000590e0e7220 */ /* 0x000fc80000400000 */
[----:B------:R-:W-:-:S05]  /*2b70*/  FFMA R29, R29, R88, R14 ;  /* 0x000000581d1d7223 */ /* 0x000fca000000000e */
[----:B------:R-:W-:-:S05]  /*2b80*/  F2FP.TF32.F32.PACK_B R29, R29 ;  /* 0x0000001dff1d723e */ /* 0x000fca00024050ff */
[----:B------:R0:W-:Y:S01]  /*2b90*/  @P3 STG.E desc[UR36][R10.64+0x24], R29 ;  /* 0x0000241d0a003986 */ /* 0x0001e2000c101924 */
[----:B------:R-:W-:Y:S05]  /*2ba0*/  @!P1 BRA `(.L_x_43) ;  /* 0x0000000000049947 */ /* 0x000fea0003800000 */
[----:B------:R0:W5:Y:S02]  /*2bb0*/  LDG.E.LTC128B R24, desc[UR36][R8.64+0x20] ;  /* 0x0000202408187981 */ /* 0x000164000c1e1920 */
.L_x_43:
[----:B------:R-:W-:Y:S05]  /*2bc0*/  BSYNC B1 ;  /* 0x0000000000017941 */ /* 0x000fea0003800000 */
.L_x_42:
[----:B-----5:R-:W-:Y:S01]  /*2bd0*/  LOP3.LUT R14, R24, 0xffffe000, RZ, 0xc0, !PT ;  /* 0xffffe000180e7812 */ /* 0x020fe200078ec0ff */
[----:B------:R-:W-:Y:S01]  /*2be0*/  BSSY B1, `(.L_x_44) ;  /* 0x0000008000017945 */ /* 0x000fe20003800000 */
[----:B------:R-:W-:-:S03]  /*2bf0*/  ISETP.GT.AND P0, PT, R3, 0x8, P0 ;  /* 0x000000080300780c */ /* 0x000fc60000704270 */
[----:B0-----:R-:W-:-:S04]  /*2c00*/  FMUL R5, R14, R89 ;  /* 0x000000590e057220 */ /* 0x001fc80000400000 */
[----:B------:R-:W-:-:S05]  /*2c10*/  FFMA R5, R30, R88, R5 ;  /* 0x000000581e057223 */ /* 0x000fca0000000005 */
[----:B------:R-:W-:-:S05]  /*2c20*/  F2FP.TF32.F32.PACK_B R5, R5 ;  /* 0x00000005ff05723e */ /* 0x000fca00024050ff */
[----:B------:R0:W-:Y:S01]  /*2c30*/  @P1 STG.E desc[UR36][R12.64+0x20], R5 ;  /* 0x000020050c001986 */ /* 0x0001e2000c101924 */
[----:B------:R-:W-:Y:S05]  /*2c40*/  @!P0 BRA `(.L_x_45) ;  /* 0x0000000000048947 */ /* 0x000fea0003800000 */
[----:B------:R0:W5:Y:S02]  /*2c50*/  LDG.E.LTC128B R24, desc[UR36][R8.64+0x24] ;  /* 0x0000242408187981 */ /* 0x000164000c1e1920 */
.L_x_45:
[----:B------:R-:W-:Y:S05]  /*2c60*/  BSYNC B1 ;  /* 0x0000000000017941 */ /* 0x000fea0003800000 */
.L_x_44:
        /* <DEDUP_REMOVED lines=10> */
.L_x_47:
[----:B------:R-:W-:Y:S05]  /*2d10*/  BSYNC B1 ;  /* 0x0000000000017941 */ /* 0x000fea0003800000 */
.L_x_46:
[----:B-----5:R-:W-:Y:S01]  /*2d20*/  LOP3.LUT R14, R24, 0xffffe000, RZ, 0xc0, !PT ;  /* 0xffffe000180e7812 */ /* 0x020fe200078ec0ff */
[----:B------:R-:W-:Y:S01]  /*2d30*/  BSSY B1, `(.L_x_48) ;  /* 0x0000009000017945 */ /* 0x000fe20003800000 */
[----:B------:R-:W-:-:S03]  /*2d40*/  ISETP.GT.AND P0, PT, R4, 0x11, PT ;  /* 0x000000110400780c */ /* 0x000fc60003f04270 */
[----:B0-----:R-:W-:Y:S01]  /*2d50*/  FMUL R5, R14, R89 ;  /* 0x000000590e057220 */ /* 0x001fe20000400000 */
[----:B------:R-:W-:-:S03]  /*2d60*/  ISETP.GT.AND P3, PT, R3, RZ, P0 ;  /* 0x000000ff0300720c */ /* 0x000fc60000764270 */
[----:B------:R-:W-:-:S05]  /*2d70*/  FFMA R5, R32, R88, R5 ;  /* 0x0000005820057223 */ /* 0x000fca0000000005 */
[----:B------:R-:W-:-:S05]  /*2d80*/  F2FP.TF32.F32.PACK_B R5, R5 ;  /* 0x00000005ff05723e */ /* 0x000fca00024050ff */
[----:B------:R0:W-:Y:S01]  /*2d90*/  @P2 STG.E desc[UR36][R10.64+0x40], R5 ;  /* 0x000040050a002986 */ /* 0x0001e2000c101924 */
[----:B------:R-:W-:Y:S05]  /*2da0*/  @!P3 BRA `(.L_x_49) ;  /* 0x000000000004b947 */ /* 0x000fea0003800000 */
[----:B------:R0:W5:Y:S02]  /*2db0*/  LDG.E.LTC128B R24, desc[UR36][R6.64+0x44] ;  /* 0x0000442406187981 */ /* 0x000164000c1e1920 */
.L_x_49:
[----:B------:R-:W-:Y:S05]  /*2dc0*/  BSYNC B1 ;  /* 0x0000000000017941 */ /* 0x000fea0003800000 */
.L_x_48:
        /* <DEDUP_REMOVED lines=9> */
.L_x_51:
[----:B------:R-:W-:Y:S05]  /*2e60*/  BSYNC B1 ;  /* 0x0000000000017941 */ /* 0x000fea0003800000 */
.L_x_50:
        /* <DEDUP_REMOVED lines=9> */
.L_x_53:
[----:B------:R-:W-:Y:S05]  /*2f00*/  BSYNC B1 ;  /* 0x0000000000017941 */ /* 0x000fea0003800000 */
.L_x_52:
        /* <DEDUP_REMOVED lines=10> */
.L_x_55:
[----:B------:R-:W-:Y:S05]  /*2fb0*/  BSYNC B1 ;  /* 0x0000000000017941 */ /* 0x000fea0003800000 */
.L_x_54:
        /* <DEDUP_REMOVED lines=10> */
.L_x_57:
[----:B------:R-:W-:Y:S05]  /*3060*/  BSYNC B1 ;  /* 0x0000000000017941 */ /* 0x000fea0003800000 */
.L_x_56:
        /* <DEDUP_REMOVED lines=9> */
.L_x_59:
[----:B------:R-:W-:Y:S05]  /*3100*/  BSYNC B1 ;  /* 0x0000000000017941 */ /* 0x000fea0003800000 */
.L_x_58:
        /* <DEDUP_REMOVED lines=9> */
.L_x_61:
[----:B------:R-:W-:Y:S05]  /*31a0*/  BSYNC B1 ;  /* 0x0000000000017941 */ /* 0x000fea0003800000 */
.L_x_60:
        /* <DEDUP_REMOVED lines=10> */
.L_x_63:
[----:B------:R-:W-:Y:S05]  /*3250*/  BSYNC B1 ;  /* 0x0000000000017941 */ /* 0x000fea0003800000 */
.L_x_62:
        /* <DEDUP_REMOVED lines=10> */
.L_x_65:
[----:B------:R-:W-:Y:S05]  /*3300*/  BSYNC B1 ;  /* 0x0000000000017941 */ /* 0x000fea0003800000 */
.L_x_64:
        /* <DEDUP_REMOVED lines=9> */
.L_x_67:
[----:B------:R-:W-:Y:S05]  /*33a0*/  BSYNC B1 ;  /* 0x0000000000017941 */ /* 0x000fea0003800000 */
.L_x_66:
        /* <DEDUP_REMOVED lines=9> */
.L_x_69:
[----:B------:R-:W-:Y:S05]  /*3440*/  BSYNC B1 ;  /* 0x0000000000017941 */ /* 0x000fea0003800000 */
.L_x_68:
        /* <DEDUP_REMOVED lines=10> */
.L_x_71:
[----:B------:R-:W-:Y:S05]  /*34f0*/  BSYNC B1 ;  /* 0x0000000000017941 */ /* 0x000fea0003800000 */
.L_x_70:
        /* <DEDUP_REMOVED lines=10> */
.L_x_73:
[----:B------:R-:W-:Y:S05]  /*35a0*/  BSYNC B1 ;  /* 0x0000000000017941 */ /* 0x000fea0003800000 */
.L_x_72:
        /* <DEDUP_REMOVED lines=9> */
.L_x_75:
[----:B------:R-:W-:Y:S05]  /*3640*/  BSYNC B1 ;  /* 0x0000000000017941 */ /* 0x000fea0003800000 */
.L_x_74:
        /* <DEDUP_REMOVED lines=9> */
.L_x_77:
[----:B------:R-:W-:Y:S05]  /*36e0*/  BSYNC B1 ;  /* 0x0000000000017941 */ /* 0x000fea0003800000 */
.L_x_76:
        /* <DEDUP_REMOVED lines=10> */
.L_x_79:
[----:B------:R-:W-:Y:S05]  /*3790*/  BSYNC B1 ;  /* 0x0000000000017941 */ /* 0x000fea0003800000 */
.L_x_78:
        /* <DEDUP_REMOVED lines=10> */
.L_x_81:
[----:B------:R-:W-:Y:S05]  /*3840*/  BSYNC B1 ;  /* 0x0000000000017941 */ /* 0x000fea0003800000 */
.L_x_80:
        /* <DEDUP_REMOVED lines=9> */
.L_x_83:
[----:B------:R-:W-:Y:S05]  /*38e0*/  BSYNC B1 ;  /* 0x0000000000017941 */ /* 0x000fea0003800000 */
.L_x_82:
        /* <DEDUP_REMOVED lines=9> */
.L_x_85:
[----:B------:R-:W-:Y:S05]  /*3980*/  BSYNC B1 ;  /* 0x0000000000017941 */ /* 0x000fea0003800000 */
.L_x_84:
        /* <DEDUP_REMOVED lines=10> */
.L_x_87:
[----:B------:R-:W-:Y:S05]  /*3a30*/  BSYNC B1 ;  /* 0x0000000000017941 */ /* 0x000fea0003800000 */
.L_x_86:
        /* <DEDUP_REMOVED lines=10> */
.L_x_89:
[----:B------:R-:W-:Y:S05]  /*3ae0*/  BSYNC B1 ;  /* 0x0000000000017941 */ /* 0x000fea0003800000 */
.L_x_88:
        /* <DEDUP_REMOVED lines=9> */
.L_x_91:
[----:B------:R-:W-:Y:S05]  /*3b80*/  BSYNC B1 ;  /* 0x0000000000017941 */ /* 0x000fea0003800000 */
.L_x_90:
        /* <DEDUP_REMOVED lines=9> */
.L_x_93:
[----:B------:R-:W-:Y:S05]  /*3c20*/  BSYNC B1 ;  /* 0x0000000000017941 */ /* 0x000fea0003800000 */
.L_x_92:
        /* <DEDUP_REMOVED lines=10> */
.L_x_95:
[----:B------:R-:W-:Y:S05]  /*3cd0*/  BSYNC B1 ;  /* 0x0000000000017941 */ /* 0x000fea0003800000 */
.L_x_94:
        /* <DEDUP_REMOVED lines=10> */
.L_x_97:
[----:B------:R-:W-:Y:S05]  /*3d80*/  BSYNC B1 ;  /* 0x0000000000017941 */ /* 0x000fea0003800000 */
.L_x_96:
        /* <DEDUP_REMOVED lines=9> */
.L_x_99:
[----:B------:R-:W-:Y:S05]  /*3e20*/  BSYNC B1 ;  /* 0x0000000000017941 */ /* 0x000fea0003800000 */
.L_x_98:
        /* <DEDUP_REMOVED lines=9> */
.L_x_101:
[----:B------:R-:W-:Y:S05]  /*3ec0*/  BSYNC B1 ;  /* 0x0000000000017941 */ /* 0x000fea0003800000 */
.L_x_100:
        /* <DEDUP_REMOVED lines=10> */
.L_x_103:
[----:B------:R-:W-:Y:S05]  /*3f70*/  BSYNC B1 ;  /* 0x0000000000017941 */ /* 0x000fea0003800000 */
.L_x_102:
        /* <DEDUP_REMOVED lines=10> */
.L_x_105:
[----:B------:R-:W-:Y:S05]  /*4020*/  BSYNC B1 ;  /* 0x0000000000017941 */ /* 0x000fea0003800000 */
.L_x_104:
        /* <DEDUP_REMOVED lines=9> */
.L_x_107:
[----:B------:R-:W-:Y:S05]  /*40c0*/  BSYNC B1 ;  /* 0x0000000000017941 */ /* 0x000fea0003800000 */
.L_x_106:
        /* <DEDUP_REMOVED lines=9> */
.L_x_109:
[----:B------:R-:W-:Y:S05]  /*4160*/  BSYNC B1 ;  /* 0x0000000000017941 */ /* 0x000fea0003800000 */
.L_x_108:
        /* <DEDUP_REMOVED lines=10> */
.L_x_111:
[----:B------:R-:W-:Y:S05]  /*4210*/  BSYNC B1 ;  /* 0x0000000000017941 */ /* 0x000fea0003800000 */
.L_x_110:
        /* <DEDUP_REMOVED lines=10> */
.L_x_113:
[----:B------:R-:W-:Y:S05]  /*42c0*/  BSYNC B1 ;  /* 0x0000000000017941 */ /* 0x000fea0003800000 */
.L_x_112:
        /* <DEDUP_REMOVED lines=9> */
.L_x_115:
[----:B------:R-:W-:Y:S05]  /*4360*/  BSYNC B1 ;  /* 0x0000000000017941 */ /* 0x000fea0003800000 */
.L_x_114:
        /* <DEDUP_REMOVED lines=9> */
.L_x_117:
[----:B------:R-:W-:Y:S05]  /*4400*/  BSYNC B1 ;  /* 0x0000000000017941 */ /* 0x000fea0003800000 */
.L_x_116:
        /* <DEDUP_REMOVED lines=10> */
.L_x_119:
[----:B------:R-:W-:Y:S05]  /*44b0*/  BSYNC B1 ;  /* 0x0000000000017941 */ /* 0x000fea0003800000 */
.L_x_118:
        /* <DEDUP_REMOVED lines=10> */
.L_x_121:
[----:B------:R-:W-:Y:S05]  /*4560*/  BSYNC B1 ;  /* 0x0000000000017941 */ /* 0x000fea0003800000 */
.L_x_120:
        /* <DEDUP_REMOVED lines=9> */
.L_x_123:
[----:B------:R-:W-:Y:S05]  /*4600*/  BSYNC B1 ;  /* 0x0000000000017941 */ /* 0x000fea0003800000 */
.L_x_122:
        /* <DEDUP_REMOVED lines=9> */
.L_x_125:
[----:B------:R-:W-:Y:S05]  /*46a0*/  BSYNC B1 ;  /* 0x0000000000017941 */ /* 0x000fea0003800000 */
.L_x_124:
        /* <DEDUP_REMOVED lines=10> */
.L_x_127:
[----:B------:R-:W-:Y:S05]  /*4750*/  BSYNC B1 ;  /* 0x0000000000017941 */ /* 0x000fea0003800000 */
.L_x_126:
        /* <DEDUP_REMOVED lines=10> */
.L_x_129:
[----:B------:R-:W-:Y:S05]  /*4800*/  BSYNC B1 ;  /* 0x0000000000017941 */ /* 0x000fea0003800000 */
.L_x_128:
        /* <DEDUP_REMOVED lines=9> */
.L_x_131:
[----:B------:R-:W-:Y:S05]  /*48a0*/  BSYNC B1 ;  /* 0x0000000000017941 */ /* 0x000fea0003800000 */
.L_x_130:
        /* <DEDUP_REMOVED lines=9> */
.L_x_133:
[----:B------:R-:W-:Y:S05]  /*4940*/  BSYNC B1 ;  /* 0x0000000000017941 */ /* 0x000fea0003800000 */
.L_x_132:
        /* <DEDUP_REMOVED lines=10> */
.L_x_135:
[----:B------:R-:W-:Y:S05]  /*49f0*/  BSYNC B1 ;  /* 0x0000000000017941 */ /* 0x000fea0003800000 */
.L_x_134:
        /* <DEDUP_REMOVED lines=10> */
.L_x_137:
[----:B------:R-:W-:Y:S05]  /*4aa0*/  BSYNC B1 ;  /* 0x0000000000017941 */ /* 0x000fea0003800000 */
.L_x_136:
        /* <DEDUP_REMOVED lines=9> */
.L_x_139:
[----:B------:R-:W-:Y:S05]  /*4b40*/  BSYNC B1 ;  /* 0x0000000000017941 */ /* 0x000fea0003800000 */
.L_x_138:
        /* <DEDUP_REMOVED lines=9> */
.L_x_141:
[----:B------:R-:W-:Y:S05]  /*4be0*/  BSYNC B1 ;  /* 0x0000000000017941 */ /* 0x000fea0003800000 */
.L_x_140:
        /* <DEDUP_REMOVED lines=10> */
.L_x_143:
[----:B------:R-:W-:Y:S05]  /*4c90*/  BSYNC B1 ;  /* 0x0000000000017941 */ /* 0x000fea0003800000 */
.L_x_142:
        /* <DEDUP_REMOVED lines=10> */
.L_x_145:
[----:B------:R-:W-:Y:S05]  /*4d40*/  BSYNC B1 ;  /* 0x0000000000017941 */ /* 0x000fea0003800000 */
.L_x_144:
        /* <DEDUP_REMOVED lines=9> */
.L_x_147:
[----:B------:R-:W-:Y:S05]  /*4de0*/  BSYNC B1 ;  /* 0x0000000000017941 */ /* 0x000fea0003800000 */
.L_x_146:
        /* <DEDUP_REMOVED lines=9> */
.L_x_149:
[----:B------:R-:W-:Y:S05]  /*4e80*/  BSYNC B1 ;  /* 0x0000000000017941 */ /* 0x000fea0003800000 */
.L_x_148:
        /* <DEDUP_REMOVED lines=10> */
.L_x_151:
[----:B------:R-:W-:Y:S05]  /*4f30*/  BSYNC B1 ;  /* 0x0000000000017941 */ /* 0x000fea0003800000 */
.L_x_150:
[----:B-----5:R-:W-:Y:S01]  /*4f40*/  LOP3.LUT R14, R24, 0xffffe000, RZ, 0xc0, !PT ;  /* 0xffffe000180e7812 */ /* 0x020fe200078ec0ff */
[----:B------:R-:W-:Y:S01]  /*4f50*/  BSSY B1, `(.L_x_152) ;  /* 0x000000b000017945 */ /* 0x000fe20003800000 */
[----:B------:R-:W-:Y:S01]  /*4f60*/  ISETP.GT.AND P0, PT, R4, 0x79, PT ;  /* 0x000000790400780c */ /* 0x000fe20003f04270 */
[----:B------:R-:W-:Y:S02]  /*4f70*/  @P2 IMAD.MOV.U32 R4, RZ, RZ, R10 ;  /* 0x000000ffff042224 */ /* 0x000fe400078e000a */
[----:B0-----:R-:W-:Y:S01]  /*4f80*/  FMUL R5, R14, R89 ;  /* 0x000000590e057220 */ /* 0x001fe20000400000 */
[----:B------:R-:W-:-:S03]  /*4f90*/  ISETP.GT.AND P3, PT, R3, RZ, P0 ;  /* 0x000000ff0300720c */ /* 0x000fc60000764270 */
[----:B------:R-:W-:Y:S01]  /*4fa0*/  FFMA R15, R84, R88, R5 ;  /* 0x00000058540f7223 */ /* 0x000fe20000000005 */
[----:B------:R-:W-:-:S04]  /*4fb0*/  @P2 IMAD.MOV.U32 R5, RZ, RZ, R11 ;  /* 0x000000ffff052224 */ /* 0x000fc800078e000b */
[----:B------:R-:W-:-:S05]  /*4fc0*/  F2FP.TF32.F32.PACK_B R15, R15 ;  /* 0x0000000fff0f723e */ /* 0x000fca00024050ff */
[----:B------:R0:W-:Y:S01]  /*4fd0*/  @P2 STG.E desc[UR36][R4.64+0x1e0], R15 ;  /* 0x0001e00f04002986 */ /* 0x0001e2000c101924 */
[----:B------:R-:W-:Y:S05]  /*4fe0*/  @!P3 BRA `(.L_x_153) ;  /* 0x000000000004b947 */ /* 0x000fea0003800000 */
[----:B------:R0:W5:Y:S02]  /*4ff0*/  LDG.E.LTC128B R24, desc[UR36][R6.64+0x1e4] ;  /* 0x0001e42406187981 */ /* 0x000164000c1e1920 */
.L_x_153:
[----:B------:R-:W-:Y:S05]  /*5000*/  BSYNC B1 ;  /* 0x0000000000017941 */ /* 0x000fea0003800000 */
.L_x_152:
[----:B0----5:R-:W-:Y:S01]  /*5010*/  LOP3.LUT R4, R24, 0xffffe000, RZ, 0xc0, !PT ;  /* 0xffffe00018047812 */ /* 0x021fe200078ec0ff */
        /* <DEDUP_REMOVED lines=8> */
.L_x_155:
[----:B------:R-:W-:Y:S05]  /*50a0*/  BSYNC B1 ;  /* 0x0000000000017941 */ /* 0x000fea0003800000 */
.L_x_154:
[----:B-----5:R-:W-:Y:S01]  /*50b0*/  LOP3.LUT R4, R24, 0xffffe000, RZ, 0xc0, !PT ;  /* 0xffffe00018047812 */ /* 0x020fe200078ec0ff */
[----:B------:R-:W-:Y:S01]  /*50c0*/  BSSY B1, `(.L_x_156) ;  /* 0x000000a000017945 */ /* 0x000fe20003800000 */
[----:B------:R-:W-:-:S03]  /*50d0*/  ISETP.GT.AND P0, PT, R3, 0x8, P0 ;  /* 0x000000080300780c */ /* 0x000fc60000704270 */
[----:B------:R-:W-:Y:S01]  /*50e0*/  FMUL R5, R4, R89 ;  /* 0x0000005904057220 */ /* 0x000fe20000400000 */
[----:B------:R-:W-:-:S03]  /*50f0*/  @P1 IMAD.MOV.U32 R4, RZ, RZ, R12 ;  /* 0x000000ffff041224 */ /* 0x000fc600078e000c */
[----:B-1----:R-:W-:Y:S01]  /*5100*/  FFMA R7, R86, R88, R5 ;  /* 0x0000005856077223 */ /* 0x002fe20000000005 */
[----:B------:R-:W-:-:S04]  /*5110*/  @P1 IMAD.MOV.U32 R5, RZ, RZ, R13 ;  /* 0x000000ffff051224 */ /* 0x000fc800078e000d */
[----:B------:R-:W-:-:S05]  /*5120*/  F2FP.TF32.F32.PACK_B R7, R7 ;  /* 0x00000007ff07723e */ /* 0x000fca00024050ff */
[----:B------:R1:W-:Y:S01]  /*5130*/  @P1 STG.E desc[UR36][R4.64+0x1e0], R7 ;  /* 0x0001e00704001986 */ /* 0x0003e2000c101924 */
[----:B------:R-:W-:Y:S05]  /*5140*/  @!P0 BRA `(.L_x_157) ;  /* 0x0000000000048947 */ /* 0x000fea0003800000 */
[----:B------:R0:W5:Y:S02]  /*5150*/  LDG.E.LTC128B R24, desc[UR36][R8.64+0x1e4] ;  /* 0x0001e42408187981 */ /* 0x000164000c1e1920 */
.L_x_157:
[----:B------:R-:W-:Y:S05]  /*5160*/  BSYNC B1 ;  /* 0x0000000000017941 */ /* 0x000fea0003800000 */
.L_x_156:
[----:B------:R-:W-:Y:S05]  /*5170*/  @!P0 BRA `(.L_x_158) ;  /* 0x0000001000d08947 */ /* 0x000fea0003800000 */
[----:B-----5:R-:W-:-:S05]  /*5180*/  LOP3.LUT R24, R24, 0xffffe000, RZ, 0xc0, !PT ;  /* 0xffffe00018187812 */ /* 0x020fca00078ec0ff */
[----:B------:R-:W-:-:S04]  /*5190*/  FMUL R24, R24, R89 ;  /* 0x0000005918187220 */ /* 0x000fc80000400000 */
[----:B------:R-:W-:-:S05]  /*51a0*/  FFMA R87, R87, R88, R24 ;  /* 0x0000005857577223 */ /* 0x000fca0000000018 */
[----:B------:R-:W-:-:S05]  /*51b0*/  F2FP.TF32.F32.PACK_B R87, R87 ;  /* 0x00000057ff57723e */ /* 0x000fca00024050ff */
[----:B------:R0:W-:Y:S01]  /*51c0*/  STG.E desc[UR36][R12.64+0x1e4], R87 ;  /* 0x0001e4570c007986 */ /* 0x0001e2000c101924 */
[----:B------:R-:W-:Y:S05]  /*51d0*/  BRA `(.L_x_158) ;  /* 0x0000001000b87947 */ /* 0x000fea0003800000 */
.L_x_33:
[----:B------:R-:W-:Y:S01]  /*51e0*/  ISETP.GT.AND P4, PT, R4, 0x1, PT ;  /* 0x000000010400780c */ /* 0x000fe20003f84270 */
[----:B------:R-:W-:Y:S01]  /*51f0*/  ULDC.64 UR4, c[0x0][0x5c0] ;  /* 0x0001700000047ab9 */ /* 0x000fe20000000a00 */
[-C--:B------:R-:W-:Y:S01]  /*5200*/  FMUL R5, R24, R88.reuse ;  /* 0x0000005818057220 */ /* 0x080fe20000400000 */
[----:B------:R-:W-:Y:S01]  /*5210*/  LEA R6, P1, R104, UR4, 0x2 ;  /* 0x0000000468067c11 */ /* 0x000fe2000f8210ff */
[-C--:B------:R-:W-:Y:S01]  /*5220*/  FMUL R25, R25, R88.reuse ;  /* 0x0000005819197220 */ /* 0x080fe20000400000 */
[C---:B------:R-:W-:Y:S01]  /*5230*/  ISETP.GT.AND P0, PT, R3.reuse, RZ, P4 ;  /* 0x000000ff0300720c */ /* 0x040fe20002704270 */
[-C--:B------:R-:W-:Y:S01]  /*5240*/  FMUL R11, R26, R88.reuse ;  /* 0x000000581a0b7220 */ /* 0x080fe20000400000 */
[----:B------:R-:W-:Y:S01]  /*5250*/  ISETP.GT.AND P2, PT, R3, 0x8, P2 ;  /* 0x000000080300780c */ /* 0x000fe20001744270 */
[-C--:B------:R-:W-:Y:S01]  /*5260*/  FMUL R27, R27, R88.reuse ;  /* 0x000000581b1b7220 */ /* 0x080fe20000400000 */
[----:B------:R-:W-:Y:S01]  /*5270*/  LEA.HI.X R7, R104, UR5, R115, 0x2, P1 ;  /* 0x0000000568077c11 */ /* 0x000fe200088f1473 */
[-C--:B------:R-:W-:Y:S01]  /*5280*/  FMUL R29, R29, R88.reuse ;  /* 0x000000581d1d7220 */ /* 0x080fe20000400000 */
[----:B------:R-:W-:Y:S01]  /*5290*/  F2FP.TF32.F32.PACK_B R5, R5 ;  /* 0x00000005ff05723e */ /* 0x000fe200024050ff */
[-C--:B------:R-:W-:Y:S01]  /*52a0*/  FMUL R31, R31, R88.reuse ;  /* 0x000000581f1f7220 */ /* 0x080fe20000400000 */
[C---:B------:R-:W-:Y:S01]  /*52b0*/  SHF.L.U64.HI R9, R90.reuse, 0x2, R91 ;  /* 0x000000025a097819 */ /* 0x040fe2000001025b */
[----:B------:R-:W-:Y:S01]  /*52c0*/  FMUL R33, R33, R88 ;  /* 0x0000005821217220 */ /* 0x000fe20000400000 */
[----:B------:R-:W-:Y:S01]  /*52d0*/  LEA R8, P1, R90, R6, 0x2 ;  /* 0x000000065a087211 */ /* 0x000fe200078210ff */
[----:B------:R0:W-:Y:S01]  /*52e0*/  @P3 STG.E desc[UR36][R6.64], R5 ;  /* 0x0000000506003986 */ /* 0x0001e2000c101924 */
[----:B------:R-:W-:Y:S01]  /*52f0*/  F2FP.TF32.F32.PACK_B R25, R25 ;  /* 0x00000019ff19723e */ /* 0x000fe200024050ff */
[-C--:B------:R-:W-:Y:S01]  /*5300*/  FMUL R13, R34, R88.reuse ;  /* 0x00000058220d7220 */ /* 0x080fe20000400000 */
[----:B------:R-:W-:Y:S01]  /*5310*/  F2FP.TF32.F32.PACK_B R11, R11 ;  /* 0x0000000bff0b723e */ /* 0x000fe200024050ff */
[----:B------:R-:W-:Y:S01]  /*5320*/  IMAD.X R9, R9, 0x1, R7, P1 ;  /* 0x0000000109097824 */ /* 0x000fe200008e0607 */
[C---:B------:R-:W-:Y:S01]  /*5330*/  ISETP.GT.AND P3, PT, R4.reuse, 0x8, PT ;  /* 0x000000080400780c */ /* 0x040fe20003f64270 */
[----:B------:R-:W-:Y:S01]  /*5340*/  @P0 STG.E desc[UR36][R6.64+0x4], R25 ;  /* 0x0000041906000986 */ /* 0x000fe2000c101924 */
[----:B------:R-:W-:Y:S01]  /*5350*/  ISETP.GT.AND P0, PT, R4, 0x9, PT ;  /* 0x000000090400780c */ /* 0x000fe20003f04270 */
[-C--:B------:R-:W-:Y:S01]  /*5360*/  FMUL R35, R35, R88.reuse ;  /* 0x0000005823237220 */ /* 0x080fe20000400000 */
[C---:B------:R-:W-:Y:S01]  /*5370*/  ISETP.GT.AND P4, PT, R3.reuse, 0x8, P4 ;  /* 0x000000080300780c */ /* 0x040fe20002784270 */
[----:B------:R1:W-:Y:S01]  /*5380*/  @P2 STG.E desc[UR36][R8.64], R11 ;  /* 0x0000000b08002986 */ /* 0x0003e2000c101924 */
[C---:B------:R-:W-:Y:S01]  /*5390*/  ISETP.GT.AND P1, PT, R3.reuse, RZ, P3 ;  /* 0x000000ff0300720c */ /* 0x040fe20001f24270 */
[-C--:B0-----:R-:W-:Y:S01]  /*53a0*/  FMUL R5, R28, R88.reuse ;  /* 0x000000581c057220 */ /* 0x081fe20000400000 */
[----:B------:R-:W-:Y:S01]  /*53b0*/  ISETP.GT.AND P2, PT, R3, RZ, P0 ;  /* 0x000000ff0300720c */ /* 0x000fe20000744270 */
[-C--:B------:R-:W-:Y:S01]  /*53c0*/  FMUL R37, R37, R88.reuse ;  /* 0x0000005825257220 */ /* 0x080fe20000400000 */
[----:B------:R-:W-:Y:S01]  /*53d0*/  ISETP.GT.AND P3, PT, R3, 0x8, P3 ;  /* 0x000000080300780c */ /* 0x000fe20001f64270 */
[-C--:B------:R-:W-:Y:S01]  /*53e0*/  FMUL R39, R39, R88.reuse ;  /* 0x0000005827277220 */ /* 0x080fe20000400000 */
[----:B------:R-:W-:Y:S01]  /*53f0*/  F2FP.TF32.F32.PACK_B R27, R27 ;  /* 0x0000001bff1b723e */ /* 0x000fe200024050ff */
[-C--:B------:R-:W-:Y:S01]  /*5400*/  FMUL R41, R41, R88.reuse ;  /* 0x0000005829297220 */ /* 0x080fe20000400000 */
[----:B------:R-:W-:Y:S01]  /*5410*/  F2FP.TF32.F32.PACK_B R5, R5 ;  /* 0x00000005ff05723e */ /* 0x000fe200024050ff */
[-C--:B------:R-:W-:Y:S01]  /*5420*/  FMUL R43, R43, R88.reuse ;  /* 0x000000582b2b7220 */ /* 0x080fe20000400000 */
[----:B------:R-:W-:Y:S01]  /*5430*/  F2FP.TF32.F32.PACK_B R29, R29 ;  /* 0x0000001dff1d723e */ /* 0x000fe200024050ff */
[-C--:B-1----:R-:W-:Y:S01]  /*5440*/  FMUL R11, R30, R88.reuse ;  /* 0x000000581e0b7220 */ /* 0x082fe20000400000 */
[----:B------:R-:W-:Y:S01]  /*5450*/  @P4 STG.E desc[UR36][R8.64+0x4], R27 ;  /* 0x0000041b08004986 */ /* 0x000fe2000c101924 */
[C---:B------:R-:W-:Y:S01]  /*5460*/  ISETP.GT.AND P4, PT, R4.reuse, 0x11, PT ;  /* 0x000000110400780c */ /* 0x040fe20003f84270 */
[-C--:B------:R-:W-:Y:S01]  /*5470*/  FMUL R45, R45, R88.reuse ;  /* 0x000000582d2d7220 */ /* 0x080fe20000400000 */
[----:B------:R-:W-:Y:S01]  /*5480*/  ISETP.GT.AND P0, PT, R3, 0x8, P0 ;  /* 0x000000080300780c */ /* 0x000fe20000704270 */
[----:B------:R0:W-:Y:S01]  /*5490*/  @P1 STG.E desc[UR36][R6.64+0x20], R5 ;  /* 0x0000200506001986 */ /* 0x0001e2000c101924 */
[----:B------:R-:W-:Y:S01]  /*54a0*/  F2FP.TF32.F32.PACK_B R11, R11 ;  /* 0x0000000bff0b723e */ /* 0x000fe200024050ff */
[-C--:B------:R-:W-:Y:S01]  /*54b0*/  FMUL R47, R47, R88.reuse ;  /* 0x000000582f2f7220 */ /* 0x080fe20000400000 */
[----:B------:R-:W-:Y:S01]  /*54c0*/  F2FP.TF32.F32.PACK_B R31, R31 ;  /* 0x0000001fff1f723e */ /* 0x000fe200024050ff */
[----:B------:R-:W-:Y:S01]  /*54d0*/  @P2 STG.E desc[UR36][R6.64+0x24], R29 ;  /* 0x0000241d06002986 */ /* 0x000fe2000c101924 */
[----:B------:R-:W-:Y:S01]  /*54e0*/  ISETP.GT.AND P2, PT, R4, 0x10, PT ;  /* 0x000000100400780c */ /* 0x000fe20003f44270 */
[-C--:B------:R-:W-:Y:S01]  /*54f0*/  FMUL R49, R49, R88.reuse ;  /* 0x0000005831317220 */ /* 0x080fe20000400000 */
[----:B------:R-:W-:Y:S01]  /*5500*/  F2FP.TF32.F32.PACK_B R33, R33 ;  /* 0x00000021ff21723e */ /* 0x000fe200024050ff */
[----:B------:R1:W-:Y:S01]  /*5510*/  @P3 STG.E desc[UR36][R8.64+0x20], R11 ;  /* 0x0000200b08003986 */ /* 0x0003e2000c101924 */
[----:B------:R-:W-:Y:S01]  /*5520*/  ISETP.GT.AND P1, PT, R3, RZ, P2 ;  /* 0x000000ff0300720c */ /* 0x000fe20001724270 */
[-C--:B------:R-:W-:Y:S01]  /*5530*/  FMUL R51, R51, R88.reuse ;  /* 0x0000005833337220 */ /* 0x080fe20000400000 */
[C---:B------:R-:W-:Y:S01]  /*5540*/  ISETP.GT.AND P3, PT, R3.reuse, RZ, P4 ;  /* 0x000000ff0300720c */ /* 0x040fe20002764270 */
[-C--:B0-----:R-:W-:Y:S01]  /*5550*/  FMUL R5, R32, R88.reuse ;  /* 0x0000005820057220 */ /* 0x081fe20000400000 */
[----:B------:R-:W-:Y:S01]  /*5560*/  ISETP.GT.AND P2, PT, R3, 0x8, P2 ;  /* 0x000000080300780c */ /* 0x000fe20001744270 */
[----:B------:R-:W-:Y:S01]  /*5570*/  @P0 STG.E desc[UR36][R8.64+0x24], R31 ;  /* 0x0000241f08000986 */ /* 0x000fe2000c101924 */
[----:B------:R-:W-:Y:S01]  /*5580*/  F2FP.TF32.F32.PACK_B R13, R13 ;  /* 0x0000000dff0d723e */ /* 0x000fe200024050ff */
[-C--:B------:R-:W-:Y:S01]  /*5590*/  FMUL R53, R53, R88.reuse ;  /* 0x0000005835357220 */ /* 0x080fe20000400000 */
[----:B------:R-:W-:Y:S01]  /*55a0*/  F2FP.TF32.F32.PACK_B R5, R5 ;  /* 0x00000005ff05723e */ /* 0x000fe200024050ff */
[-C--:B------:R-:W-:Y:S01]  /*55b0*/  FMUL R55, R55, R88.reuse ;  /* 0x0000005837377220 */ /* 0x080fe20000400000 */
[----:B------:R-:W-:Y:S01]  /*55c0*/  ISETP.GT.AND P0, PT, R4, 0x19, PT ;  /* 0x000000190400780c */ /* 0x000fe20003f04270 */
[-C--:B-1----:R-:W-:Y:S01]  /*55d0*/  FMUL R11, R38, R88.reuse ;  /* 0x00000058260b7220 */ /* 0x082fe20000400000 */
        /* <DEDUP_REMOVED lines=16> */
[----:B------:R-:W-:Y:S01]  /*56e0*/  ISETP.GT.AND P4, PT, R4, 0x21, PT ;  /* 0x000000210400780c */ /* 0x000fe20003f84270 */
[-C--:B------:R-:W-:Y:S01]  /*56f0*/  FMUL R63, R63, R88.reuse ;  /* 0x000000583f3f7220 */ /* 0x080fe20000400000 */
[----:B------:R-:W-:Y:S01]  /*5700*/  F2FP.TF32.F32.PACK_B R5, R5 ;  /* 0x00000005ff05723e */ /* 0x000fe200024050ff */
[-C--:B------:R-:W-:Y:S01]  /*5710*/  FMUL R65, R65, R88.reuse ;  /* 0x0000005841417220 */ /* 0x080fe20000400000 */
[----:B------:R-:W-:Y:S01]  /*5720*/  ISETP.GT.AND P0, PT, R3, 0x8, P0 ;  /* 0x000000080300780c */ /* 0x000fe20000704270 */
[-C--:B-1----:R-:W-:Y:S01]  /*5730*/  FMUL R13, R42, R88.reuse ;  /* 0x000000582a0d7220 */ /* 0x082fe20000400000 */
[----:B------:R-:W-:Y:S01]  /*5740*/  F2FP.TF32.F32.PACK_B R39, R39 ;  /* 0x00000027ff27723e */ /* 0x000fe200024050ff */
        /* <DEDUP_REMOVED lines=13> */
[C---:B------:R-:W-:Y:S01]  /*5820*/  ISETP.GT.AND P2, PT, R3.reuse, 0x8, P2 ;  /* 0x000000080300780c */ /* 0x040fe20001744270 */
[----:B------:R-:W-:Y:S01]  /*5830*/  @P0 STG.E desc[UR36][R8.64+0x64], R39 ;  /* 0x0000642708000986 */ /* 0x000fe2000c101924 */
[----:B------:R-:W-:Y:S01]  /*5840*/  ISETP.GT.AND P4, PT, R3, 0x8, P4 ;  /* 0x000000080300780c */ /* 0x000fe20002784270 */
[-C--:B------:R-:W-:Y:S01]  /*5850*/  FMUL R73, R73, R88.reuse ;  /* 0x0000005849497220 */ /* 0x080fe20000400000 */
[----:B------:R-:W-:Y:S01]  /*5860*/  F2FP.TF32.F32.PACK_B R5, R5 ;  /* 0x00000005ff05723e */ /* 0x000fe200024050ff */
[-C--:B------:R-:W-:Y:S01]  /*5870*/  FMUL R75, R75, R88.reuse ;  /* 0x000000584b4b7220 */ /* 0x080fe20000400000 */
[----:B------:R-:W-:Y:S01]  /*5880*/  ISETP.GT.AND P0, PT, R4, 0x29, PT ;  /* 0x000000290400780c */ /* 0x000fe20003f04270 */
        /* <DEDUP_REMOVED lines=25> */
[----:B------:R-:W-:Y:S01]  /*5a20*/  ISETP.GT.AND P1, PT, R4, 0x31, PT ;  /* 0x000000310400780c */ /* 0x000fe20003f24270 */
[-C--:B------:R-:W-:Y:S01]  /*5a30*/  FMUL R85, R85, R88.reuse ;  /* 0x0000005855557220 */ /* 0x080fe20000400000 */
[----:B------:R-:W-:Y:S01]  /*5a40*/  F2FP.TF32.F32.PACK_B R13, R13 ;  /* 0x0000000dff0d723e */ /* 0x000fe200024050ff */
[----:B------:R-:W-:Y:S01]  /*5a50*/  @P2 STG.E desc[UR36][R6.64+0xa4], R45 ;  /* 0x0000a42d06002986 */ /* 0x000fe2000c101924 */
[----:B------:R-:W-:Y:S01]  /*5a60*/  ISETP.GT.AND P2, PT, R3, RZ, P4 ;  /* 0x000000ff0300720c */ /* 0x000fe20002744270 */
[----:B------:R-:W-:Y:S01]  /*5a70*/  FMUL R87, R87, R88 ;  /* 0x0000005857577220 */ /* 0x000fe20000400000 */
[----:B------:R-:W-:Y:S01]  /*5a80*/  F2FP.TF32.F32.PACK_B R53, R53 ;  /* 0x00000035ff35723e */ /* 0x000fe200024050ff */
[----:B------:R1:W-:Y:S01]  /*5a90*/  @P3 STG.E desc[UR36][R8.64+0xa0], R11 ;  /* 0x0000a00b08003986 */ /* 0x0003e2000c101924 */
[----:B------:R-:W-:-:S02]  /*5aa0*/  ISETP.GT.AND P3, PT, R3, RZ, P1 ;  /* 0x000000ff0300720c */ /* 0x000fc40000f64270 */
[----:B------:R-:W-:Y:S01]  /*5ab0*/  F2FP.TF32.F32.PACK_B R55, R55 ;  /* 0x00000037ff37723e */ /* 0x000fe200024050ff */
[-C--:B0-----:R-:W-:Y:S01]  /*5ac0*/  FMUL R5, R48, R88.reuse ;  /* 0x0000005830057220 */ /* 0x081fe20000400000 */
[----:B------:R-:W-:Y:S01]  /*5ad0*/  @P0 STG.E desc[UR36][R8.64+0xa4], R47 ;  /* 0x0000a42f08000986 */ /* 0x000fe2000c101924 */
[----:B------:R-:W-:Y:S02]  /*5ae0*/  ISETP.GT.AND P0, PT, R3, 0x8, P4 ;  /* 0x000000080300780c */ /* 0x000fe40002704270 */
[----:B------:R-:W-:Y:S02]  /*5af0*/  F2FP.TF32.F32.PACK_B R57, R57 ;  /* 0x00000039ff39723e */ /* 0x000fe400024050ff */
[----:B------:R-:W-:Y:S01]  /*5b00*/  F2FP.TF32.F32.PACK_B R5, R5 ;  /* 0x00000005ff05723e */ /* 0x000fe200024050ff */
[----:B-1----:R-:W-:Y:S01]  /*5b10*/  FMUL R11, R54, R88 ;  /* 0x00000058360b7220 */ /* 0x002fe20000400000 */
[----:B------:R-:W-:-:S03]  /*5b20*/  F2FP.TF32.F32.PACK_B R59, R59 ;  /* 0x0000003bff3b723e */ /* 0x000fc600024050ff */
[----:B------:R0:W-:Y:S01]  /*5b30*/  @P2 STG.E desc[UR36][R6.64+0xc0], R5 ;  /* 0x0000c00506002986 */ /* 0x0001e2000c101924 */
[C---:B------:R-:W-:Y:S02]  /*5b40*/  ISETP.GT.AND P2, PT, R4.reuse, 0x38, PT ;  /* 0x000000380400780c */ /* 0x040fe40003f44270 */
[----:B------:R-:W-:Y:S01]  /*5b50*/  F2FP.TF32.F32.PACK_B R11, R11 ;  /* 0x0000000bff0b723e */ /* 0x000fe200024050ff */
[----:B------:R-:W-:Y:S01]  /*5b60*/  @P3 STG.E desc[UR36][R6.64+0xc4], R49 ;  /* 0x0000c43106003986 */ /* 0x000fe2000c101924 */
[C---:B------:R-:W-:Y:S02]  /*5b70*/  ISETP.GT.AND P3, PT, R3.reuse, 0x8, P1 ;  /* 0x000000080300780c */ /* 0x040fe40000f64270 */
[----:B------:R-:W-:Y:S01]  /*5b80*/  ISETP.GT.AND P1, PT, R4, 0x39, PT ;  /* 0x000000390400780c */ /* 0x000fe20003f24270 */
[----:B------:R1:W-:Y:S01]  /*5b90*/  @P0 STG.E desc[UR36][R8.64+0xc0], R13 ;  /* 0x0000c00d08000986 */ /* 0x0003e2000c101924 */
[C---:B------:R-:W-:Y:S02]  /*5ba0*/  ISETP.GT.AND P4, PT, R3.reuse, RZ, P2 ;  /* 0x000000ff0300720c */ /* 0x040fe40001784270 */
[C---:B------:R-:W-:Y:S01]  /*5bb0*/  ISETP.GT.AND P0, PT, R3.reuse, RZ, P1 ;  /* 0x000000ff0300720c */ /* 0x040fe20000f04270 */
[----:B0-----:R-:W-:Y:S01]  /*5bc0*/  FMUL R5, R52, R88 ;  /* 0x0000005834057220 */ /* 0x001fe20000400000 */
[----:B------:R-:W-:-:S02]  /*5bd0*/  ISETP.GT.AND P2, PT, R3, 0x8, P2 ;  /* 0x000000080300780c */ /* 0x000fc40001744270 */
[----:B------:R-:W-:Y:S02]  /*5be0*/  F2FP.TF32.F32.PACK_B R61, R61 ;  /* 0x0000003dff3d723e */ /* 0x000fe400024050ff */
[----:B------:R-:W-:Y:S01]  /*5bf0*/  F2FP.TF32.F32.PACK_B R5, R5 ;  /* 0x00000005ff05723e */ /* 0x000fe200024050ff */
[----:B------:R-:W-:Y:S01]  /*5c00*/  @P3 STG.E desc[UR36][R8.64+0xc4], R51 ;  /* 0x0000c43308003986 */ /* 0x000fe2000c101924 */
[C---:B------:R-:W-:Y:S01]  /*5c10*/  ISETP.GT.AND P3, PT, R3.reuse, 0x8, P1 ;  /* 0x000000080300780c */ /* 0x040fe20000f64270 */
[----:B-1----:R-:W-:Y:S01]  /*5c20*/  FMUL R13, R58, R88 ;  /* 0x000000583a0d7220 */ /* 0x002fe20000400000 */
[C---:B------:R-:W-:Y:S01]  /*5c30*/  ISETP.GT.AND P1, PT, R4.reuse, 0x40, PT ;  /* 0x000000400400780c */ /* 0x040fe20003f24270 */
[----:B------:R0:W-:Y:S01]  /*5c40*/  @P4 STG.E desc[UR36][R6.64+0xe0], R5 ;  /* 0x0000e00506004986 */ /* 0x0001e2000c101924 */
[----:B------:R-:W-:Y:S02]  /*5c50*/  F2FP.TF32.F32.PACK_B R63, R63 ;  /* 0x0000003fff3f723e */ /* 0x000fe400024050ff */
[----:B------:R-:W-:Y:S01]  /*5c60*/  ISETP.GT.AND P4, PT, R3, RZ, P1 ;  /* 0x000000ff0300720c */ /* 0x000fe20000f84270 */
[----:B------:R-:W-:Y:S01]  /*5c70*/  @P0 STG.E desc[UR36][R6.64+0xe4], R53 ;  /* 0x0000e43506000986 */ /* 0x000fe2000c101924 */
[----:B------:R-:W-:-:S02]  /*5c80*/  ISETP.GT.AND P0, PT, R4, 0x41, PT ;  /* 0x000000410400780c */ /* 0x000fc40003f04270 */
[C---:B------:R-:W-:Y:S01]  /*5c90*/  ISETP.GT.AND P1, PT, R3.reuse, 0x8, P1 ;  /* 0x000000080300780c */ /* 0x040fe20000f24270 */
[----:B------:R1:W-:Y:S01]  /*5ca0*/  @P2 STG.E desc[UR36][R8.64+0xe0], R11 ;  /* 0x0000e00b08002986 */ /* 0x0003e2000c101924 */
[C---:B------:R-:W-:Y:S02]  /*5cb0*/  ISETP.GT.AND P2, PT, R3.reuse, RZ, P0 ;  /* 0x000000ff0300720c */ /* 0x040fe40000744270 */
[----:B------:R-:W-:Y:S01]  /*5cc0*/  F2FP.TF32.F32.PACK_B R13, R13 ;  /* 0x0000000dff0d723e */ /* 0x000fe200024050ff */
[-C--:B0-----:R-:W-:Y:S01]  /*5cd0*/  FMUL R5, R56, R88.reuse ;  /* 0x0000005838057220 */ /* 0x081fe20000400000 */
[----:B------:R-:W-:Y:S01]  /*5ce0*/  @P3 STG.E desc[UR36][R8.64+0xe4], R55 ;  /* 0x0000e43708003986 */ /* 0x000fe2000c101924 */
[----:B------:R-:W-:Y:S02]  /*5cf0*/  ISETP.GT.AND P3, PT, R3, 0x8, P0 ;  /* 0x000000080300780c */ /* 0x000fe40000764270 */
[----:B------:R-:W-:Y:S02]  /*5d00*/  ISETP.GT.AND P0, PT, R4, 0x49, PT ;  /* 0x000000490400780c */ /* 0x000fe40003f04270 */
[----:B------:R-:W-:Y:S01]  /*5d10*/  F2FP.TF32.F32.PACK_B R5, R5 ;  /* 0x00000005ff05723e */ /* 0x000fe200024050ff */
[----:B-1----:R-:W-:Y:S01]  /*5d20*/  FMUL R11, R62, R88 ;  /* 0x000000583e0b7220 */ /* 0x002fe20000400000 */
[----:B------:R-:W-:-:S03]  /*5d30*/  F2FP.TF32.F32.PACK_B R65, R65 ;  /* 0x00000041ff41723e */ /* 0x000fc600024050ff */
[----:B------:R0:W-:Y:S01]  /*5d40*/  @P4 STG.E desc[UR36][R6.64+0x100], R5 ;  /* 0x0001000506004986 */ /* 0x0001e2000c101924 */
[----:B------:R-:W-:Y:S02]  /*5d50*/  F2FP.TF32.F32.PACK_B R67, R67 ;  /* 0x00000043ff43723e */ /* 0x000fe400024050ff */
[----:B------:R-:W-:Y:S01]  /*5d60*/  F2FP.TF32.F32.PACK_B R11, R11 ;  /* 0x0000000bff0b723e */ /* 0x000fe200024050ff */
[----:B------:R-:W-:Y:S01]  /*5d70*/  @P2 STG.E desc[UR36][R6.64+0x104], R57 ;  /* 0x0001043906002986 */ /* 0x000fe2000c101924 */
[----:B------:R-:W-:Y:S02]  /*5d80*/  ISETP.GT.AND P2, PT, R4, 0x48, PT ;  /* 0x000000480400780c */ /* 0x000fe40003f44270 */
[----:B------:R-:W-:Y:S01]  /*5d90*/  F2FP.TF32.F32.PACK_B R69, R69 ;  /* 0x00000045ff45723e */ /* 0x000fe200024050ff */
[----:B------:R1:W-:Y:S01]  /*5da0*/  @P1 STG.E desc[UR36][R8.64+0x100], R13 ;  /* 0x0001000d08001986 */ /* 0x0003e2000c101924 */
[C---:B------:R-:W-:Y:S02]  /*5db0*/  ISETP.GT.AND P4, PT, R3.reuse, RZ, P2 ;  /* 0x000000ff0300720c */ /* 0x040fe40001784270 */
[C---:B------:R-:W-:Y:S01]  /*5dc0*/  ISETP.GT.AND P1, PT, R3.reuse, RZ, P0 ;  /* 0x000000ff0300720c */ /* 0x040fe20000724270 */
[----:B0-----:R-:W-:Y:S01]  /*5dd0*/  FMUL R5, R60, R88 ;  /* 0x000000583c057220 */ /* 0x001fe20000400000 */
[C---:B------:R-:W-:Y:S01]  /*5de0*/  ISETP.GT.AND P2, PT, R3.reuse, 0x8, P2 ;  /* 0x000000080300780c */ /* 0x040fe20001744270 */
[----:B------:R-:W-:Y:S01]  /*5df0*/  @P3 STG.E desc[UR36][R8.64+0x104], R59 ;  /* 0x0001043b08003986 */ /* 0x000fe2000c101924 */
[----:B------:R-:W-:-:S02]  /*5e00*/  ISETP.GT.AND P3, PT, R3, 0x8, P0 ;  /* 0x000000080300780c */ /* 0x000fc40000764270 */
[----:B------:R-:W-:Y:S02]  /*5e10*/  F2FP.TF32.F32.PACK_B R5, R5 ;  /* 0x00000005ff05723e */ /* 0x000fe400024050ff */
[----:B------:R-:W-:Y:S01]  /*5e20*/  ISETP.GT.AND P0, PT, R4, 0x51, PT ;  /* 0x000000510400780c */ /* 0x000fe20003f04270 */
[----:B-1----:R-:W-:Y:S01]  /*5e30*/  FMUL R13, R66, R88 ;  /* 0x00000058420d7220 */ /* 0x002fe20000400000 */
[----:B------:R-:W-:Y:S01]  /*5e40*/  F2FP.TF32.F32.PACK_B R71, R71 ;  /* 0x00000047ff47723e */ /* 0x000fe200024050ff */
[----:B------:R0:W-:Y:S01]  /*5e50*/  @P4 STG.E desc[UR36][R6.64+0x120], R5 ;  /* 0x0001200506004986 */ /* 0x0001e2000c101924 */
[----:B------:R-:W-:Y:S02]  /*5e60*/  F2FP.TF32.F32.PACK_B R73, R73 ;  /* 0x00000049ff49723e */ /* 0x000fe400024050ff */
[----:B------:R-:W-:Y:S01]  /*5e70*/  F2FP.TF32.F32.PACK_B R13, R13 ;  /* 0x0000000dff0d723e */ /* 0x000fe200024050ff */
[----:B------:R-:W-:Y:S01]  /*5e80*/  @P1 STG.E desc[UR36][R6.64+0x124], R61 ;  /* 0x0001243d06001986 */ /* 0x000fe2000c101924 */
[----:B------:R-:W-:-:S02]  /*5e90*/  ISETP.GT.AND P1, PT, R4, 0x50, PT ;  /* 0x000000500400780c */ /* 0x000fc40003f24270 */
[----:B------:R-:W-:Y:S01]  /*5ea0*/  F2FP.TF32.F32.PACK_B R75, R75 ;  /* 0x0000004bff4b723e */ /* 0x000fe200024050ff */
[----:B------:R1:W-:Y:S01]  /*5eb0*/  @P2 STG.E desc[UR36][R8.64+0x120], R11 ;  /* 0x0001200b08002986 */ /* 0x0003e2000c101924 */
[C---:B------:R-:W-:Y:S02]  /*5ec0*/  ISETP.GT.AND P4, PT, R3.reuse, RZ, P1 ;  /* 0x000000ff0300720c */ /* 0x040fe40000f84270 */
[C---:B------:R-:W-:Y:S01]  /*5ed0*/  ISETP.GT.AND P2, PT, R3.reuse, RZ, P0 ;  /* 0x000000ff0300720c */ /* 0x040fe20000744270 */
[----:B0-----:R-:W-:Y:S01]  /*5ee0*/  FMUL R5, R64, R88 ;  /* 0x0000005840057220 */ /* 0x001fe20000400000 */
[C---:B------:R-:W-:Y:S01]  /*5ef0*/  ISETP.GT.AND P1, PT, R3.reuse, 0x8, P1 ;  /* 0x000000080300780c */ /* 0x040fe20000f24270 */
[----:B------:R-:W-:Y:S01]  /*5f00*/  @P3 STG.E desc[UR36][R8.64+0x124], R63 ;  /* 0x0001243f08003986 */ /* 0x000fe2000c101924 */
[----:B------:R-:W-:Y:S02]  /*5f10*/  ISETP.GT.AND P3, PT, R3, 0x8, P0 ;  /* 0x000000080300780c */ /* 0x000fe40000764270 */
[----:B------:R-:W-:-:S02]  /*5f20*/  F2FP.TF32.F32.PACK_B R5, R5 ;  /* 0x00000005ff05723e */ /* 0x000fc400024050ff */
[----:B------:R-:W-:Y:S01]  /*5f30*/  ISETP.GT.AND P0, PT, R4, 0x59, PT ;  /* 0x000000590400780c */ /* 0x000fe20003f04270 */
[----:B-1----:R-:W-:Y:S01]  /*5f40*/  FMUL R11, R70, R88 ;  /* 0x00000058460b7220 */ /* 0x002fe20000400000 */
[----:B------:R-:W-:Y:S01]  /*5f50*/  F2FP.TF32.F32.PACK_B R77, R77 ;  /* 0x0000004dff4d723e */ /* 0x000fe200024050ff */
[----:B------:R0:W-:Y:S01]  /*5f60*/  @P4 STG.E desc[UR36][R6.64+0x140], R5 ;  /* 0x0001400506004986 */ /* 0x0001e2000c101924 */
[----:B------:R-:W-:Y:S02]  /*5f70*/  F2FP.TF32.F32.PACK_B R79, R79 ;  /* 0x0000004fff4f723e */ /* 0x000fe400024050ff */
[----:B------:R-:W-:Y:S01]  /*5f80*/  F2FP.TF32.F32.PACK_B R11, R11 ;  /* 0x0000000bff0b723e */ /* 0x000fe200024050ff */
[----:B------:R-:W-:Y:S01]  /*5f90*/  @P2 STG.E desc[UR36][R6.64+0x144], R65 ;  /* 0x0001444106002986 */ /* 0x000fe2000c101924 */
[----:B------:R-:W-:Y:S02]  /*5fa0*/  ISETP.GT.AND P2, PT, R4, 0x58, PT ;  /* 0x000000580400780c */ /* 0x000fe40003f44270 */
[----:B------:R-:W-:Y:S01]  /*5fb0*/  F2FP.TF32.F32.PACK_B R81, R81 ;  /* 0x00000051ff51723e */ /* 0x000fe200024050ff */
[----:B------:R1:W-:Y:S01]  /*5fc0*/  @P1 STG.E desc[UR36][R8.64+0x140], R13 ;  /* 0x0001400d08001986 */ /* 0x0003e2000c101924 */
[----:B------:R-:W-:-:S02]  /*5fd0*/  ISETP.GT.AND P4, PT, R3, RZ, P2 ;  /* 0x000000ff0300720c */ /* 0x000fc40001784270 */
[C---:B------:R-:W-:Y:S01]  /*5fe0*/  ISETP.GT.AND P1, PT, R3.reuse, RZ, P0 ;  /* 0x000000ff0300720c */ /* 0x040fe20000724270 */
[-C--:B0-----:R-:W-:Y:S01]  /*5ff0*/  FMUL R5, R68, R88.reuse ;  /* 0x0000005844057220 */ /* 0x081fe20000400000 */
[C---:B------:R-:W-:Y:S01]  /*6000*/  ISETP.GT.AND P2, PT, R3.reuse, 0x8, P2 ;  /* 0x000000080300780c */ /* 0x040fe20001744270 */
[----:B------:R-:W-:Y:S01]  /*6010*/  @P3 STG.E desc[UR36][R8.64+0x144], R67 ;  /* 0x0001444308003986 */ /* 0x000fe2000c101924 */
[----:B------:R-:W-:Y:S02]  /*6020*/  ISETP.GT.AND P3, PT, R3, 0x8, P0 ;  /* 0x000000080300780c */ /* 0x000fe40000764270 */
[----:B------:R-:W-:Y:S02]  /*6030*/  F2FP.TF32.F32.PACK_B R5, R5 ;  /* 0x00000005ff05723e */ /* 0x000fe400024050ff */
[----:B------:R-:W-:Y:S01]  /*6040*/  ISETP.GT.AND P0, PT, R4, 0x61, PT ;  /* 0x000000610400780c */ /* 0x000fe20003f04270 */
[----:B-1----:R-:W-:Y:S01]  /*6050*/  FMUL R13, R74, R88 ;  /* 0x000000584a0d7220 */ /* 0x002fe20000400000 */
[----:B------:R-:W-:Y:S01]  /*6060*/  F2FP.TF32.F32.PACK_B R15, R15 ;  /* 0x0000000fff0f723e */ /* 0x000fe200024050ff */
[----:B------:R0:W-:Y:S01]  /*6070*/  @P4 STG.E desc[UR36][R6.64+0x160], R5 ;  /* 0x0001600506004986 */ /* 0x0001e2000c101924 */
[----:B------:R-:W-:-:S02]  /*6080*/  F2FP.TF32.F32.PACK_B R83, R83 ;  /* 0x00000053ff53723e */ /* 0x000fc400024050ff */
        /* <DEDUP_REMOVED lines=15> */
[----:B------:R0:W-:Y:S03]  /*6180*/  @P4 STG.E desc[UR36][R6.64+0x180], R5 ;  /* 0x0001800506004986 */ /* 0x0001e6000c101924 */
[----:B------:R-:W-:Y:S01]  /*6190*/  F2FP.TF32.F32.PACK_B R11, R11 ;  /* 0x0000000bff0b723e */ /* 0x000fe200024050ff */
[----:B------:R-:W-:Y:S01]  /*61a0*/  @P2 STG.E desc[UR36][R6.64+0x184], R73 ;  /* 0x0001844906002986 */ /* 0x000fe2000c101924 */
[----:B------:R-:W-:-:S03]  /*61b0*/  ISETP.GT.AND P2, PT, R4, 0x68, PT ;  /* 0x000000680400780c */ /* 0x000fc60003f44270 */
[----:B------:R1:W-:Y:S01]  /*61c0*/  @P1 STG.E desc[UR36][R8.64+0x180], R13 ;  /* 0x0001800d08001986 */ /* 0x0003e2000c101924 */
[C---:B------:R-:W-:Y:S02]  /*61d0*/  ISETP.GT.AND P4, PT, R3.reuse, RZ, P2 ;  /* 0x000000ff0300720c */ /* 0x040fe40001784270 */
[C---:B------:R-:W-:Y:S01]  /*61e0*/  ISETP.GT.AND P1, PT, R3.reuse, RZ, P0 ;  /* 0x000000ff0300720c */ /* 0x040fe20000724270 */
[-C--:B0-----:R-:W-:Y:S01]  /*61f0*/  FMUL R5, R76, R88.reuse ;  /* 0x000000584c057220 */ /* 0x081fe20000400000 */
[C---:B------:R-:W-:Y:S01]  /*6200*/  ISETP.GT.AND P2, PT, R3.reuse, 0x8, P2 ;  /* 0x000000080300780c */ /* 0x040fe20001744270 */
[----:B------:R-:W-:Y:S01]  /*6210*/  @P3 STG.E desc[UR36][R8.64+0x184], R75 ;  /* 0x0001844b08003986 */ /* 0x000fe2000c101924 */
[----:B------:R-:W-:Y:S02]  /*6220*/  ISETP.GT.AND P3, PT, R4, 0x71, PT ;  /* 0x000000710400780c */ /* 0x000fe40003f64270 */
[----:B------:R-:W-:Y:S02]  /*6230*/  F2FP.TF32.F32.PACK_B R5, R5 ;  /* 0x00000005ff05723e */ /* 0x000fe400024050ff */
[----:B------:R-:W-:Y:S01]  /*6240*/  ISETP.GT.AND P0, PT, R3, 0x8, P0 ;  /* 0x000000080300780c */ /* 0x000fe20000704270 */
[----:B-1----:R-:W-:-:S02]  /*6250*/  FMUL R13, R80, R88 ;  /* 0x00000058500d7220 */ /* 0x002fc40000400000 */
[----:B------:R-:W-:Y:S03]  /*6260*/  @P4 STG.E desc[UR36][R6.64+0x1a0], R5 ;  /* 0x0001a00506004986 */ /* 0x000fe6000c101924 */
[----:B------:R-:W-:Y:S01]  /*6270*/  F2FP.TF32.F32.PACK_B R13, R13 ;  /* 0x0000000dff0d723e */ /* 0x000fe200024050ff */
[----:B------:R-:W-:Y:S01]  /*6280*/  @P1 STG.E desc[UR36][R6.64+0x1a4], R77 ;  /* 0x0001a44d06001986 */ /* 0x000fe2000c101924 */
[----:B------:R-:W-:-:S03]  /*6290*/  ISETP.GT.AND P1, PT, R4, 0x70, PT ;  /* 0x000000700400780c */ /* 0x000fc60003f24270 */
[----:B------:R0:W-:Y:S01]  /*62a0*/  @P2 STG.E desc[UR36][R8.64+0x1a0], R11 ;  /* 0x0001a00b08002986 */ /* 0x0001e2000c101924 */
[C---:B------:R-:W-:Y:S02]  /*62b0*/  ISETP.GT.AND P4, PT, R3.reuse, RZ, P1 ;  /* 0x000000ff0300720c */ /* 0x040fe40000f84270 */
[C---:B------:R-:W-:Y:S01]  /*62c0*/  ISETP.GT.AND P2, PT, R3.reuse, RZ, P3 ;  /* 0x000000ff0300720c */ /* 0x040fe20001f44270 */
[----:B------:R-:W-:Y:S01]  /*62d0*/  @P0 STG.E desc[UR36][R8.64+0x1a4], R79 ;  /* 0x0001a44f08000986 */ /* 0x000fe2000c101924 */
[C---:B------:R-:W-:Y:S02]  /*62e0*/  ISETP.GT.AND P1, PT, R3.reuse, 0x8, P1 ;  /* 0x000000080300780c */ /* 0x040fe40000f24270 */
[----:B------:R-:W-:Y:S02]  /*62f0*/  ISETP.GT.AND P0, PT, R4, 0x78, PT ;  /* 0x000000780400780c */ /* 0x000fe40003f04270 */
[----:B------:R-:W-:Y:S01]  /*6300*/  ISETP.GT.AND P3, PT, R3, 0x8, P3 ;  /* 0x000000080300780c */ /* 0x000fe20001f64270 */
[----:B0-----:R-:W-:-:S04]  /*6310*/  FMUL R11, R86, R88 ;  /* 0x00000058560b7220 */ /* 0x001fc80000400000 */
[----:B------:R-:W-:Y:S01]  /*6320*/  @P4 STG.E desc[UR36][R6.64+0x1c0], R13 ;  /* 0x0001c00d06004986 */ /* 0x000fe2000c101924 */
[----:B------:R-:W-:Y:S01]  /*6330*/  ISETP.GT.AND P4, PT, R4, 0x79, PT ;  /* 0x000000790400780c */ /* 0x000fe20003f84270 */
[----:B------:R-:W-:Y:S01]  /*6340*/  @P2 IMAD.MOV.U32 R4, RZ, RZ, R6 ;  /* 0x000000ffff042224 */ /* 0x000fe200078e0006 */
[----:B------:R-:W-:Y:S01]  /*6350*/  F2FP.TF32.F32.PACK_B R11, R11 ;  /* 0x0000000bff0b723e */ /* 0x000fe200024050ff */
[----:B------:R-:W-:-:S05]  /*6360*/  @P2 IMAD.MOV.U32 R5, RZ, RZ, R7 ;  /* 0x000000ffff052224 */ /* 0x000fca00078e0007 */
[----:B------:R0:W-:Y:S01]  /*6370*/  @P2 STG.E desc[UR36][R4.64+0x1c4], R81 ;  /* 0x0001c45104002986 */ /* 0x0001e2000c101924 */
[C---:B------:R-:W-:Y:S02]  /*6380*/  ISETP.GT.AND P2, PT, R3.reuse, RZ, P4 ;  /* 0x000000ff0300720c */ /* 0x040fe40002744270 */
[----:B------:R-:W-:Y:S01]  /*6390*/  ISETP.GT.AND P4, PT, R3, 0x8, P4 ;  /* 0x000000080300780c */ /* 0x000fe20002784270 */
[----:B0-----:R-:W-:Y:S02]  /*63a0*/  @P1 IMAD.MOV.U32 R4, RZ, RZ, R8 ;  /* 0x000000ffff041224 */ /* 0x001fe400078e0008 */
[----:B------:R-:W-:-:S05]  /*63b0*/  @P1 IMAD.MOV.U32 R5, RZ, RZ, R9 ;  /* 0x000000ffff051224 */ /* 0x000fca00078e0009 */
[----:B------:R0:W-:Y:S01]  /*63c0*/  @P1 STG.E desc[UR36][R4.64+0x1c0], R15 ;  /* 0x0001c00f04001986 */ /* 0x0001e2000c101924 */
[C---:B------:R-:W-:Y:S02]  /*63d0*/  ISETP.GT.AND P1, PT, R3.reuse, RZ, P0 ;  /* 0x000000ff0300720c */ /* 0x040fe40000724270 */
[----:B------:R-:W-:Y:S01]  /*63e0*/  ISETP.GT.AND P0, PT, R3, 0x8, P0 ;  /* 0x000000080300780c */ /* 0x000fe20000704270 */
[----:B------:R-:W-:-:S05]  /*63f0*/  FMUL R3, R84, R88 ;  /* 0x0000005854037220 */ /* 0x000fca0000400000 */
[----:B------:R-:W-:Y:S01]  /*6400*/  F2FP.TF32.F32.PACK_B R3, R3 ;  /* 0x00000003ff03723e */ /* 0x000fe200024050ff */
[----:B0-----:R-:W-:Y:S02]  /*6410*/  @P3 IMAD.MOV.U32 R4, RZ, RZ, R8 ;  /* 0x000000ffff043224 */ /* 0x001fe400078e0008 */
[----:B------:R-:W-:-:S05]  /*6420*/  @P3 IMAD.MOV.U32 R5, RZ, RZ, R9 ;  /* 0x000000ffff053224 */ /* 0x000fca00078e0009 */
[----:B------:R0:W-:Y:S02]  /*6430*/  @P3 STG.E desc[UR36][R4.64+0x1c4], R83 ;  /* 0x0001c45304003986 */ /* 0x0001e4000c101924 */
[----:B0-----:R-:W-:Y:S02]  /*6440*/  @P1 IMAD.MOV.U32 R4, RZ, RZ, R6 ;  /* 0x000000ffff041224 */ /* 0x001fe400078e0006 */
[----:B------:R-:W-:-:S05]  /*6450*/  @P1 IMAD.MOV.U32 R5, RZ, RZ, R7 ;  /* 0x000000ffff051224 */ /* 0x000fca00078e0007 */
[----:B------:R0:W-:Y:S04]  /*6460*/  @P1 STG.E desc[UR36][R4.64+0x1e0], R3 ;  /* 0x0001e00304001986 */ /* 0x0001e8000c101924 */
[----:B------:R1:W-:Y:S01]  /*6470*/  @P2 STG.E desc[UR36][R6.64+0x1e4], R85 ;  /* 0x0001e45506002986 */ /* 0x0003e2000c101924 */
[----:B0-----:R-:W-:Y:S02]  /*6480*/  @P0 IMAD.MOV.U32 R4, RZ, RZ, R8 ;  /* 0x000000ffff040224 */ /* 0x001fe400078e0008 */
[----:B------:R-:W-:-:S05]  /*6490*/  @P0 IMAD.MOV.U32 R5, RZ, RZ, R9 ;  /* 0x000000ffff050224 */ /* 0x000fca00078e0009 */
[----:B------:R1:W-:Y:S04]  /*64a0*/  @P0 STG.E desc[UR36][R4.64+0x1e0], R11 ;  /* 0x0001e00b04000986 */ /* 0x0003e8000c101924 */
[----:B------:R1:W-:Y:S02]  /*64b0*/  @P4 STG.E desc[UR36][R8.64+0x1e4], R87 ;  /* 0x0001e45708004986 */ /* 0x0003e4000c101924 */
.L_x_158:
[----:B------:R-:W-:Y:S05]  /*64c0*/  BSYNC B0 ;  /* 0x0000000000007941 */ /* 0x000fea0003800000 */
.L_x_32:
[----:B------:R-:W-:Y:S01]  /*64d0*/  IADD3 R16, P0, R16, UR38, RZ ;  /* 0x0000002610107c10 */ /* 0x000fe2000ff1e0ff */
[----:B------:R-:W-:Y:S01]  /*64e0*/  ULDC.64 UR4, c[0x0][0x650] ;  /* 0x0001940000047ab9 */ /* 0x000fe20000000a00 */
[----:B------:R-:W-:Y:S01]  /*64f0*/  PRMT R3, RZ, 0x7610, R3 ;  /* 0x00007610ff037816 */ /* 0x000fe20000000003 */
[----:B------:R-:W-:Y:S01]  /*6500*/  IMAD.MOV.U32 R100, RZ, RZ, -0x1 ;  /* 0xffffffffff647424 */ /* 0x000fe200078e00ff */
[----:B------:R-:W-:Y:S01]  /*6510*/  IADD3.X R17, R17, UR41, RZ, P0, !PT ;  /* 0x0000002911117c10 */ /* 0x000fe200087fe4ff */
[----:B--2---:R-:W-:Y:S01]  /*6520*/  IMAD.MOV.U32 R99, RZ, RZ, -0x1 ;  /* 0xffffffffff637424 */ /* 0x004fe200078e00ff */
[----:B------:R-:W-:-:S04]  /*6530*/  ISETP.GE.U32.AND P0, PT, R16, UR4, PT ;  /* 0x0000000410007c0c */ /* 0x000fc8000bf06070 */
[----:B------:R-:W-:-:S13]  /*6540*/  ISETP.GE.U32.AND.EX P0, PT, R17, UR5, PT, P0 ;  /* 0x0000000511007c0c */ /* 0x000fda000bf06100 */
[----:B------:R-:W-:Y:S05]  /*6550*/  @P0 BRA `(.L_x_159) ;  /* 0x00000004004c0947 */ /* 0x000fea0003800000 */
[----:B01----:R-:W0:Y:S01]  /*6560*/  LDC.64 R10, c[0x0][0x628] ;  /* 0x00018a00ff0a7b82 */ /* 0x003e220000000a00 */
[----:B----4-:R-:W1:Y:S01]  /*6570*/  S2R R12, SR_CTAID.X ;  /* 0x00000000000c7919 */ /* 0x010e620000002500 */
[----:B---3--:R-:W-:Y:S02]  /*6580*/  IMAD.MOV.U32 R8, RZ, RZ, R16 ;  /* 0x000000ffff087224 */ /* 0x008fe400078e0010 */
[----:B------:R-:W-:Y:S01]  /*6590*/  IMAD.MOV.U32 R9, RZ, RZ, R17 ;  /* 0x000000ffff097224 */ /* 0x000fe200078e0011 */
[----:B------:R-:W2:Y:S03]  /*65a0*/  S2R R20, SR_CTAID.Y ;  /* 0x0000000000147919 */ /* 0x000ea60000002600 */
[----:B------:R-:W3:Y:S08]  /*65b0*/  LDC R0, c[0x0][0x630] ;  /* 0x00018c00ff007b82 */ /* 0x000ef00000000800 */
[----:B------:R-:W4:Y:S01]  /*65c0*/  LDC.64 R14, c[0x0][0x620] ;  /* 0x00018800ff0e7b82 */ /* 0x000f220000000a00 */
[----:B0-----:R-:W-:-:S04]  /*65d0*/  ISETP.NE.U32.AND P0, PT, R10, RZ, PT ;  /* 0x000000ff0a00720c */ /* 0x001fc80003f05070 */
[----:B------:R-:W-:-:S13]  /*65e0*/  ISETP.NE.AND.EX P0, PT, R11, RZ, PT, P0 ;  /* 0x000000ff0b00720c */ /* 0x000fda0003f05300 */
[----:B-1234-:R-:W-:Y:S05]  /*65f0*/  @!P0 BRA `(.L_x_160) ;  /* 0x0000000000288947 */ /* 0x01efea0003800000 */
        /* <DEDUP_REMOVED lines=10> */
.L_x_160:
[-CC-:B------:R-:W-:Y:S01]  /*66a0*/  SHF.R.U64 R99, R8, R0.reuse, R9.reuse ;  /* 0x0000000008637219 */ /* 0x180fe20000001209 */
[----:B------:R-:W0:Y:S01]  /*66b0*/  LDC.64 R26, c[0x0][0x640] ;  /* 0x00019000ff1a7b82 */ /* 0x000e220000000a00 */
[----:B------:R-:W-:Y:S01]  /*66c0*/  SHF.R.U32.HI R0, RZ, R0, R9 ;  /* 0x00000000ff007219 */ /* 0x000fe20000011609 */
[----:B------:R-:W-:Y:S01]  /*66d0*/  ULDC UR4, c[0x0][0x150] ;  /* 0x0000540000047ab9 */ /* 0x000fe20000000800 */
[----:B------:R-:W-:Y:S02]  /*66e0*/  IADD3 R3, P0, RZ, -R99, RZ ;  /* 0x80000063ff037210 */ /* 0x000fe40007f1e0ff */
[----:B------:R-:W-:-:S03]  /*66f0*/  I2FP.F32.U32 R7, R12 ;  /* 0x0000000c00077245 */ /* 0x000fc60000201000 */
[----:B------:R-:W1:Y:S01]  /*6700*/  LDC R6, c[0x0][0x618] ;  /* 0x00018600ff067b82 */ /* 0x000e620000000800 */
[----:B------:R-:W-:Y:S02]  /*6710*/  IMAD.X R5, RZ, RZ, ~R0, P0 ;  /* 0x000000ffff057224 */ /* 0x000fe400000e0e00 */
[----:B------:R-:W-:Y:S01]  /*6720*/  FMUL R7, R7, UR4 ;  /* 0x0000000407077c20 */ /* 0x000fe20008400000 */
[----:B------:R-:W-:Y:S01]  /*6730*/  ULDC UR4, c[0x0][0x154] ;  /* 0x0000550000047ab9 */ /* 0x000fe20000000800 */
[-C--:B------:R-:W-:Y:S02]  /*6740*/  IMAD R0, R5, R14.reuse, RZ ;  /* 0x0000000e05007224 */ /* 0x080fe400078e02ff */
[C---:B------:R-:W-:Y:S01]  /*6750*/  IMAD.WIDE.U32 R4, R3.reuse, R14, R16 ;  /* 0x0000000e03047225 */ /* 0x040fe200078e0010 */
[----:B------:R-:W2:Y:S01]  /*6760*/  LDC R11, c[0x0][0x608] ;  /* 0x00018200ff0b7b82 */ /* 0x000ea20000000800 */
[----:B------:R-:W3:Y:S02]  /*6770*/  F2I.U32.TRUNC.NTZ R7, R7 ;  /* 0x0000000700077305 */ /* 0x000ee4000020f000 */
[----:B------:R-:W-:-:S04]  /*6780*/  IMAD R3, R3, R15, R0 ;  /* 0x0000000f03037224 */ /* 0x000fc800078e0200 */
[----:B------:R-:W-:Y:S01]  /*6790*/  IMAD.IADD R3, R5, 0x1, R3 ;  /* 0x0000000105037824 */ /* 0x000fe200078e0203 */
[----:B------:R-:W4:Y:S01]  /*67a0*/  LDC R8, c[0x0][0x658] ;  /* 0x00019600ff087b82 */ /* 0x000f220000000800 */
[----:B------:R-:W-:Y:S02]  /*67b0*/  I2FP.F32.U32 R5, R20 ;  /* 0x0000001400057245 */ /* 0x000fe40000201000 */
[----:B0-----:R-:W-:-:S04]  /*67c0*/  ISETP.NE.U32.AND P0, PT, R26, RZ, PT ;  /* 0x000000ff1a00720c */ /* 0x001fc80003f05070 */
[----:B------:R-:W-:Y:S01]  /*67d0*/  ISETP.NE.AND.EX P0, PT, R27, RZ, PT, P0 ;  /* 0x000000ff1b00720c */ /* 0x000fe20003f05300 */
[----:B------:R-:W0:Y:S01]  /*67e0*/  LDC R9, c[0x0][0x144] ;  /* 0x00005100ff097b82 */ /* 0x000e220000000800 */
[-C--:B-1----:R-:W-:Y:S01]  /*67f0*/  SHF.R.U64 R13, R4, R6.reuse, R3 ;  /* 0x00000006040d7219 */ /* 0x082fe20000001203 */
[----:B---3--:R-:W-:Y:S01]  /*6800*/  IMAD.MOV R7, RZ, RZ, -R7 ;  /* 0x000000ffff077224 */ /* 0x008fe200078e0a07 */
[----:B------:R-:W-:Y:S01]  /*6810*/  SHF.R.U32.HI R0, RZ, R6, R3 ;  /* 0x00000006ff007219 */ /* 0x000fe20000011603 */
[----:B------:R-:W-:-:S04]  /*6820*/  FMUL R6, R5, UR4 ;  /* 0x0000000405067c20 */ /* 0x000fc80008400000 */
[----:B------:R-:W1:Y:S01]  /*6830*/  LDC R21, c[0x0][0x148] ;  /* 0x00005200ff157b82 */ /* 0x000e620000000800 */
[----:B------:R3:W0:Y:S01]  /*6840*/  F2I.U32.TRUNC.NTZ R14, R6 ;  /* 0x00000006000e7305 */ /* 0x000622000020f000 */
[-CC-:B--2---:R-:W-:Y:S02]  /*6850*/  SHF.R.U64 R10, R13, R11.reuse, R0.reuse ;  /* 0x0000000b0d0a7219 */ /* 0x184fe40000001200 */
[----:B------:R-:W-:-:S04]  /*6860*/  SHF.R.U32.HI R3, RZ, R11, R0 ;  /* 0x0000000bff037219 */ /* 0x000fc80000011600 */
[----:B-----5:R-:W2:Y:S01]  /*6870*/  LDC R24, c[0x0][0x648] ;  /* 0x00019200ff187b82 */ /* 0x020ea20000000800 */
[-CC-:B----4-:R-:W-:Y:S02]  /*6880*/  SHF.R.U64 R15, R10, R8.reuse, R3.reuse ;  /* 0x000000080a0f7219 */ /* 0x190fe40000001203 */
[----:B------:R-:W-:-:S03]  /*6890*/  SHF.R.U32.HI R5, RZ, R8, R3 ;  /* 0x00000008ff057219 */ /* 0x000fc60000011603 */
[----:B------:R-:W-:Y:S02]  /*68a0*/  IMAD.MOV.U32 R4, RZ, RZ, R15 ;  /* 0x000000ffff047224 */ /* 0x000fe400078e000f */
[----:B------:R-:W4:Y:S01]  /*68b0*/  LDC R28, c[0x0][0x638] ;  /* 0x00018e00ff1c7b82 */ /* 0x000f220000000800 */
[----:B0-----:R-:W-:-:S07]  /*68c0*/  IMAD R25, R9, R7, R12 ;  /* 0x0000000709197224 */ /* 0x001fce00078e020c */
[----:B------:R-:W0:Y:S08]  /*68d0*/  LDC R29, c[0x0][0x610] ;  /* 0x00018400ff1d7b82 */ /* 0x000e300000000800 */
[----:B------:R-:W0:Y:S01]  /*68e0*/  LDC R30, c[0x0][0x600] ;  /* 0x00018000ff1e7b82 */ /* 0x000e220000000800 */
[----:B-1-3--:R-:W-:Y:S05]  /*68f0*/  @!P0 BRA `(.L_x_161) ;  /* 0x0000000000288947 */ /* 0x00afea0003800000 */
[----:B------:R-:W1:Y:S02]  /*6900*/  LDC R0, c[0x0][0x64c] ;  /* 0x00019300ff007b82 */ /* 0x000e640000000800 */
[----:B-1----:R-:W-:-:S05]  /*6910*/  IADD3 R3, P0, R15, R0, RZ ;  /* 0x000000000f037210 */ /* 0x002fca0007f1e0ff */
        /* <DEDUP_REMOVED lines=8> */
.L_x_161:
[----:B------:R-:W-:Y:S01]  /*69a0*/  ISETP.NE.AND P0, PT, R2, 0x1, PT ;  /* 0x000000010200780c */ /* 0x000fe20003f05270 */
[----:B------:R-:W-:Y:S01]  /*69b0*/  IMAD.MOV R14, RZ, RZ, -R14 ;  /* 0x000000ffff0e7224 */ /* 0x000fe200078e0a0e */
[----:B--2---:R-:W-:Y:S02]  /*69c0*/  SHF.R.U64 R0, R4, R24, R5 ;  /* 0x0000001804007219 */ /* 0x004fe40000001205 */
[----:B------:R-:W-:Y:S02]  /*69d0*/  LOP3.LUT R3, R10, R97, RZ, 0xc0, !PT ;  /* 0x000000610a037212 */ /* 0x000fe400078ec0ff */
[----:B------:R-:W-:Y:S01]  /*69e0*/  LOP3.LUT R6, R13, R96, RZ, 0xc0, !PT ;  /* 0x000000600d067212 */ /* 0x000fe200078ec0ff */
[----:B------:R-:W-:Y:S02]  /*69f0*/  IMAD.MOV R4, RZ, RZ, -R0 ;  /* 0x000000ffff047224 */ /* 0x000fe400078e0a00 */
[----:B------:R-:W-:Y:S02]  /*6a00*/  IMAD R0, R92, R0, R3 ;  /* 0x000000005c007224 */ /* 0x000fe400078e0203 */
[----:B----4-:R-:W-:-:S02]  /*6a10*/  IMAD R3, R4, R28, R15 ;  /* 0x0000001c04037224 */ /* 0x010fc400078e020f */
[----:B------:R-:W-:Y:S02]  /*6a20*/  @P0 IMAD R25, R21, R14, R20 ;  /* 0x0000000e15190224 */ /* 0x000fe400078e0214 */
[----:B0-----:R-:W-:Y:S02]  /*6a30*/  IMAD R5, R3, R30, R6 ;  /* 0x0000001e03057224 */ /* 0x001fe400078e0206 */
[----:B------:R-:W-:Y:S02]  /*6a40*/  IMAD R0, R0, R29, R25 ;  /* 0x0000001d00007224 */ /* 0x000fe400078e0219 */
[----:B------:R-:W-:-:S03]  /*6a50*/  IMAD.MOV.U32 R4, RZ, RZ, 0x1 ;  /* 0x00000001ff047424 */ /* 0x000fc600078e00ff */
[----:B------:R-:W-:Y:S02]  /*6a60*/  SEL R100, R5, R0, !P0 ;  /* 0x0000000005647207 */ /* 0x000fe40004000000 */
[----:B------:R-:W-:Y:S02]  /*6a70*/  PRMT R3, R4, 0x7610, R3 ;  /* 0x0000761004037816 */ /* 0x000fe40000000003 */
[----:B------:R-:W-:-:S07]  /*6a80*/  SEL R0, R0, R5, !P0 ;  /* 0x0000000500007207 */ /* 0x000fce0004000000 */
.L_x_159:
[----:B------:R-:W-:Y:S01]  /*6a90*/  LOP3.LUT P0, RZ, R3, 0xff, RZ, 0xc0, !PT ;  /* 0x000000ff03ff7812 */ /* 0x000fe2000780c0ff */
[----:B------:R-:W-:Y:S01]  /*6aa0*/  UIMAD.WIDE.U32 UR4, UR42, -0x33333333, URZ ;  /* 0xcccccccd2a0478a5 */ /* 0x000fe2000f8e003f */
[----:B------:R-:W-:-:S03]  /*6ab0*/  IMAD.MOV.U32 R101, RZ, RZ, R0 ;  /* 0x000000ffff657224 */ /* 0x000fc600078e0000 */
[----:B------:R-:W-:-:S04]  /*6ac0*/  USHF.R.U32.HI UR4, URZ, 0x2, UR5 ;  /* 0x000000023f047899 */ /* 0x000fc80008011605 */
[----:B------:R-:W-:-:S04]  /*6ad0*/  UIMAD UR42, UR4, -0x5, UR42 ;  /* 0xfffffffb042a78a4 */ /* 0x000fc8000f8e022a */
[----:B------:R-:W-:Y:S08]  /*6ae0*/  @P0 BRA `(.L_x_162) ;  /* 0xffffffa800500947 */ /* 0x000ff0000383ffff */
[----:B------:R-:W-:Y:S05]  /*6af0*/  EXIT ;  /* 0x000000000000794d */ /* 0x000fea0003800000 */
.L_x_7:
        /* <DEDUP_REMOVED lines=26> */
.L_x_164:
[----:B------:R-:W0:Y:S01]  /*6ca0*/  LDC.64 R28, c[0x0][0x640] ;  /* 0x00019000ff1c7b82 */ /* 0x000e220000000a00 */
[-CC-:B------:R-:W-:Y:S01]  /*6cb0*/  SHF.R.U64 R22, R14, R6.reuse, R15.reuse ;  /* 0x000000060e167219 */ /* 0x180fe2000000120f */
[----:B------:R-:W-:Y:S01]  /*6cc0*/  IMAD.MOV.U32 R30, RZ, RZ, 0x1 ;  /* 0x00000001ff1e7424 */ /* 0x000fe200078e00ff */
[----:B------:R-:W-:Y:S02]  /*6cd0*/  SHF.R.U32.HI R6, RZ, R6, R15 ;  /* 0x00000006ff067219 */ /* 0x000fe4000001160f */
[----:B------:R-:W-:-:S03]  /*6ce0*/  IADD3 R13, P0, RZ, -R22, RZ ;  /* 0x80000016ff0d7210 */ /* 0x000fc60007f1e0ff */
[----:B------:R-:W1:Y:S02]  /*6cf0*/  LDC R12, c[0x0][0x618] ;  /* 0x00018600ff0c7b82 */ /* 0x000e640000000800 */
[----:B------:R-:W-:-:S04]  /*6d00*/  IMAD.X R11, RZ, RZ, ~R6, P0 ;  /* 0x000000ffff0b7224 */ /* 0x000fc800000e0e06 */
[-C--:B------:R-:W-:Y:S02]  /*6d10*/  IMAD R6, R11, R24.reuse, RZ ;  /* 0x000000180b067224 */ /* 0x080fe400078e02ff */
[----:B------:R-:W2:Y:S01]  /*6d20*/  LDC R14, c[0x0][0x608] ;  /* 0x00018200ff0e7b82 */ /* 0x000ea20000000800 */
[----:B------:R-:W-:-:S04]  /*6d30*/  IMAD.WIDE.U32 R10, R13, R24, R16 ;  /* 0x000000180d0a7225 */ /* 0x000fc800078e0010 */
[----:B------:R-:W-:-:S03]  /*6d40*/  IMAD R13, R13, R25, R6 ;  /* 0x000000190d0d7224 */ /* 0x000fc600078e0206 */
[----:B------:R-:W3:Y:S01]  /*6d50*/  LDC R27, c[0x0][0x658] ;  /* 0x00019600ff1b7b82 */ /* 0x000ee20000000800 */
[----:B------:R-:W-:Y:S01]  /*6d60*/  IMAD.IADD R11, R11, 0x1, R13 ;  /* 0x000000010b0b7824 */ /* 0x000fe200078e020d */
[----:B0-----:R-:W-:-:S04]  /*6d70*/  ISETP.NE.U32.AND P0, PT, R28, RZ, PT ;  /* 0x000000ff1c00720c */ /* 0x001fc80003f05070 */
[----:B------:R-:W-:Y:S02]  /*6d80*/  ISETP.NE.AND.EX P0, PT, R29, RZ, PT, P0 ;  /* 0x000000ff1d00720c */ /* 0x000fe40003f05300 */
[----:B------:R-:W0:Y:S01]  /*6d90*/  LDC R24, c[0x0][0x600] ;  /* 0x00018000ff187b82 */ /* 0x000e220000000800 */
[-CC-:B-1----:R-:W-:Y:S01]  /*6da0*/  SHF.R.U64 R8, R10, R12.reuse, R11.reuse ;  /* 0x0000000c0a087219 */ /* 0x182fe2000000120b */
[----:B------:R-:W-:Y:S01]  /*6db0*/  IMAD.MOV.U32 R10, RZ, RZ, -0x1 ;  /* 0xffffffffff0a7424 */ /* 0x000fe200078e00ff */
[----:B------:R-:W-:-:S05]  /*6dc0*/  SHF.R.U32.HI R11, RZ, R12, R11 ;  /* 0x0000000cff0b7219 */ /* 0x000fca000001160b */
[----:B------:R-:W1:Y:S01]  /*6dd0*/  LDC R25, c[0x0][0x648] ;  /* 0x00019200ff197b82 */ /* 0x000e620000000800 */
[-CC-:B--2---:R-:W-:Y:S02]  /*6de0*/  SHF.R.U64 R21, R8, R14.reuse, R11.reuse ;  /* 0x0000000e08157219 */ /* 0x184fe4000000120b */
[----:B------:R-:W-:-:S05]  /*6df0*/  SHF.R.U32.HI R6, RZ, R14, R11 ;  /* 0x0000000eff067219 */ /* 0x000fca000001160b */
[----:B------:R-:W2:Y:S01]  /*6e00*/  LDC R26, c[0x0][0x638] ;  /* 0x00018e00ff1a7b82 */ /* 0x000ea20000000800 */
[-C--:B---3--:R-:W-:Y:S02]  /*6e10*/  SHF.L.U32 R10, R10, R27.reuse, RZ ;  /* 0x0000001b0a0a7219 */ /* 0x088fe400000006ff */
[-CC-:B------:R-:W-:Y:S02]  /*6e20*/  SHF.R.U64 R23, R21, R27.reuse, R6.reuse ;  /* 0x0000001b15177219 */ /* 0x180fe40000001206 */
[----:B------:R-:W-:Y:S02]  /*6e30*/  LOP3.LUT R32, RZ, R10, RZ, 0x33, !PT ;  /* 0x0000000aff207212 */ /* 0x000fe400078e33ff */
[----:B------:R-:W-:Y:S01]  /*6e40*/  SHF.R.U32.HI R11, RZ, R27, R6 ;  /* 0x0000001bff0b7219 */ /* 0x000fe20000011606 */
[----:B------:R-:W3:Y:S01]  /*6e50*/  LDC R31, c[0x0][0x610] ;  /* 0x00018400ff1f7b82 */ /* 0x000ee20000000800 */
[----:B------:R-:W-:Y:S01]  /*6e60*/  IMAD.MOV.U32 R10, RZ, RZ, R23 ;  /* 0x000000ffff0a7224 */ /* 0x000fe200078e0017 */
[----:B------:R-:W-:Y:S06]  /*6e70*/  @!P0 BRA `(.L_x_165) ;  /* 0x0000000000288947 */ /* 0x000fec0003800000 */
        /* <DEDUP_REMOVED lines=10> */
.L_x_165:
[----:B------:R-:W-:Y:S02]  /*6f20*/  ISETP.NE.AND P0, PT, R2, 0x1, PT ;  /* 0x000000010200780c */ /* 0x000fe40003f05270 */
[----:B-1----:R-:W-:Y:S01]  /*6f30*/  SHF.R.U64 R6, R10, R25, R11 ;  /* 0x000000190a067219 */ /* 0x002fe2000000120b */
[----:B0-----:R-:W-:Y:S01]  /*6f40*/  VIADD R11, R24, 0xffffffff ;  /* 0xffffffff180b7836 */ /* 0x001fe20000000000 */
[----:B------:R-:W-:Y:S02]  /*6f50*/  SHF.L.U32 R30, R30, R27, RZ ;  /* 0x0000001b1e1e7219 */ /* 0x000fe400000006ff */
[----:B------:R-:W-:Y:S01]  /*6f60*/  LOP3.LUT R5, R21, R32, RZ, 0xc0, !PT ;  /* 0x0000002015057212 */ /* 0x000fe200078ec0ff */
[----:B------:R-:W-:-:S04]  /*6f70*/  IMAD.MOV R10, RZ, RZ, -R6 ;  /* 0x000000ffff0a7224 */ /* 0x000fc800078e0a06 */
[----:B------:R-:W-:Y:S01]  /*6f80*/  IMAD R6, R30, R6, R5 ;  /* 0x000000061e067224 */ /* 0x000fe200078e0205 */
[----:B------:R-:W-:Y:S01]  /*6f90*/  LOP3.LUT R5, R8, R11, RZ, 0xc0, !PT ;  /* 0x0000000b08057212 */ /* 0x000fe200078ec0ff */
[----:B------:R-:W-:Y:S02]  /*6fa0*/  @P0 IMAD R7, R9, R20, R4 ;  /* 0x0000001409070224 */ /* 0x000fe400078e0204 */
[----:B--2---:R-:W-:Y:S02]  /*6fb0*/  IMAD R4, R10, R26, R23 ;  /* 0x0000001a0a047224 */ /* 0x004fe400078e0217 */
[----:B---3--:R-:W-:Y:S02]  /*6fc0*/  IMAD R7, R6, R31, R7 ;  /* 0x0000001f06077224 */ /* 0x008fe400078e0207 */
[----:B------:R-:W-:Y:S02]  /*6fd0*/  IMAD R4, R4, R24, R5 ;  /* 0x0000001804047224 */ /* 0x000fe400078e0205 */
[----:B------:R-:W-:-:S02]  /*6fe0*/  IMAD.MOV.U32 R8, RZ, RZ, 0x1 ;  /* 0x00000001ff087424 */ /* 0x000fc400078e00ff */
[----:B------:R-:W-:Y:S01]  /*6ff0*/  IMAD.MOV.U32 R6, RZ, RZ, R22 ;  /* 0x000000ffff067224 */ /* 0x000fe200078e0016 */
[----:B------:R-:W-:Y:S02]  /*7000*/  SEL R19, R4, R7, !P0 ;  /* 0x0000000704137207 */ /* 0x000fe40004000000 */
[----:B------:R-:W-:-:S07]  /*7010*/  SEL R21, R7, R4, !P0 ;  /* 0x0000000407157207 */ /* 0x000fce0004000000 */
.L_x_163:
[----:B------:R-:W-:-:S08]  /*7020*/  NOP ;  /* 0x0000000000007918 */ /* 0x000fd00000000000 */
[----:B------:R-:W0:-:S00]  /*7030*/  USETMAXREG.DEALLOC.CTAPOOL 0x28 ;  /* 0x00000028000079c8 */ /* 0x000e0000080e0500 */
[----:B0-----:R-:W-:-:S13]  /*7040*/  ISETP.NE.AND P0, PT, R3, RZ, PT ;  /* 0x000000ff0300720c */ /* 0x001fda0003f05270 */
[----:B------:R-:W-:Y:S05]  /*7050*/  @P0 EXIT ;  /* 0x000000000000094d */ /* 0x000fea0003800000 */
[----:B------:R-:W-:Y:S01]  /*7060*/  LOP3.LUT P0, RZ, R8, 0xff, RZ, 0xc0, !PT ;  /* 0x000000ff08ff7812 */ /* 0x000fe2000780c0ff */
[----:B------:R-:W-:Y:S02]  /*7070*/  IMAD.MOV.U32 R3, RZ, RZ, 0x1 ;  /* 0x00000001ff037424 */ /* 0x000fe400078e00ff */
[----:B------:R-:W-:-:S10]  /*7080*/  IMAD.MOV.U32 R8, RZ, RZ, RZ ;  /* 0x000000ffff087224 */ /* 0x000fd400078e00ff */
[----:B------:R-:W-:Y:S05]  /*7090*/  @!P0 BRA `(.L_x_166) ;  /* 0x0000000c00548947 */ /* 0x000fea0003800000 */
[----:B------:R-:W0:Y:S01]  /*70a0*/  LDC R3, c[0x0][0x28c] ;  /* 0x0000a300ff037b82 */ /* 0x000e220000000800 */
[----:B------:R-:W-:Y:S01]  /*70b0*/  ULDC UR5, c[0x0][0x658] ;  /* 0x0001960000057ab9 */ /* 0x000fe20000000800 */
[----:B------:R-:W-:Y:S01]  /*70c0*/  UMOV UR6, 0xffffffff ;  /* 0xffffffff00067882 */ /* 0x000fe20000000000 */
[----:B------:R-:W-:Y:S01]  /*70d0*/  BSSY B0, `(.L_x_166) ;  /* 0x00000d1000007945 */ /* 0x000fe20003800000 */
[----:B------:R-:W-:Y:S01]  /*70e0*/  USHF.L.U32 UR6, UR6, UR5, URZ ;  /* 0x0000000506067299 */ /* 0x000fe2000800063f */
[----:B------:R-:W-:Y:S01]  /*70f0*/  IMAD.MOV.U32 R10, RZ, RZ, 0x1 ;  /* 0x00000001ff0a7424 */ /* 0x000fe200078e00ff */
[----:B------:R-:W-:Y:S01]  /*7100*/  LOP3.LUT R9, R18, 0x2, RZ, 0xfc, !PT ;  /* 0x0000000212097812 */ /* 0x000fe200078efcff */
[----:B------:R-:W-:Y:S01]  /*7110*/  IMAD.MOV.U32 R8, RZ, RZ, RZ ;  /* 0x000000ffff087224 */ /* 0x000fe200078e00ff */
[----:B------:R-:W1:Y:S01]  /*7120*/  S2UR UR8, SR_CgaCtaId ;  /* 0x00000000000879c3 */ /* 0x000e620000008800 */
[----:B------:R-:W-:Y:S01]  /*7130*/  ULDC UR4, c[0x0][0x600] ;  /* 0x0001800000047ab9 */ /* 0x000fe20000000800 */
[----:B------:R-:W-:Y:S01]  /*7140*/  UMOV UR7, 0x1 ;  /* 0x0000000100077882 */ /* 0x000fe20000000000 */
[----:B------:R-:W-:-:S02]  /*7150*/  UIADD3 UR4, UR4, -0x1, URZ ;  /* 0xffffffff04047890 */ /* 0x000fc4000fffe03f */
[----:B------:R-:W-:Y:S02]  /*7160*/  USHF.L.U32 UR5, UR7, UR5, URZ ;  /* 0x0000000507057299 */ /* 0x000fe4000800063f */
[----:B------:R-:W-:Y:S01]  /*7170*/  ULOP3.LUT UR6, URZ, UR6, URZ, 0x33, !UPT ;  /* 0x000000063f067292 */ /* 0x000fe2000f8e333f */
[----:B------:R-:W-:Y:S01]  /*7180*/  ULDC.64 UR30, c[0x0][0x198] ;  /* 0x00006600001e7ab9 */ /* 0x000fe20000000a00 */
[----:B0-----:R-:W-:-:S05]  /*7190*/  VIADD R3, R3, 0x3f ;  /* 0x0000003f03037836 */ /* 0x001fca0000000000 */
[----:B------:R-:W-:Y:S01]  /*71a0*/  SHF.R.S32.HI R4, RZ, 0x1f, R3 ;  /* 0x0000001fff047819 */ /* 0x000fe20000011403 */
[----:B-1----:R-:W-:-:S03]  /*71b0*/  IMAD.U32 R12, RZ, RZ, UR8 ;  /* 0x00000008ff0c7e24 */ /* 0x002fc6000f8e00ff */
[----:B------:R-:W-:Y:S01]  /*71c0*/  LEA.HI R4, R4, R3, RZ, 0x6 ;  /* 0x0000000304047211 */ /* 0x000fe200078f30ff */
[----:B------:R-:W-:-:S03]  /*71d0*/  IMAD.MOV.U32 R3, RZ, RZ, 0x1 ;  /* 0x00000001ff037424 */ /* 0x000fc600078e00ff */
[----:B------:R-:W-:-:S05]  /*71e0*/  SHF.R.S32.HI R11, RZ, 0x6, R4 ;  /* 0x00000006ff0b7819 */ /* 0x000fca0000011404 */
[----:B------:R-:W-:-:S07]  /*71f0*/  VIADD R13, R11, 0x1 ;  /* 0x000000010b0d7836 */ /* 0x000fce0000000000 */
.L_x_177:
[----:B------:R-:W-:-:S03]  /*7200*/  UMOV UR7, 0xffffffff ;  /* 0xffffffff00077882 */ /* 0x000fc60000000000 */
[----:B------:R-:W-:Y:S05]  /*7210*/  BRA.DIV UR7, `(.L_x_167) ;  /* 0x0000001207007947 */ /* 0x000fea000b800000 */
[----:B------:R-:W-:-:S13]  /*7220*/  ELECT P6, URZ, PT ;  /* 0x00000000003f782f */ /* 0x000fda00038c0000 */
.L_x_189:
[----:B------:R-:W0:Y:S01]  /*7230*/  LDC R4, c[0x0][0x28c] ;  /* 0x0000a300ff047b82 */ /* 0x000e220000000800 */
[----:B------:R-:W-:Y:S01]  /*7240*/  BSSY B1, `(.L_x_168) ;  /* 0x0000047000017945 */ /* 0x000fe20003800000 */
[----:B0-----:R-:W-:-:S13]  /*7250*/  ISETP.LT.OR P6, PT, R4, 0x1, !P6 ;  /* 0x000000010400780c */ /* 0x001fda00077c1670 */
[----:B------:R-:W-:Y:S05]  /*7260*/  @P6 BRA `(.L_x_169) ;  /* 0x0000000400106947 */ /* 0x000fea0003800000 */
[----:B------:R-:W-:Y:S02]  /*7270*/  IMAD R21, R21, 0x2, R12 ;  /* 0x0000000215157824 */ /* 0x000fe400078e020c */
[----:B------:R-:W-:Y:S02]  /*7280*/  IMAD.SHL.U32 R19, R19, 0x80, RZ ;  /* 0x0000008013137824 */ /* 0x000fe400078e00ff */
[----:B------:R-:W-:Y:S02]  /*7290*/  IMAD.MOV.U32 R22, RZ, RZ, RZ ;  /* 0x000000ffff167224 */ /* 0x000fe400078e00ff */
[----:B------:R-:W-:Y:S02]  /*72a0*/  IMAD.MOV.U32 R4, RZ, RZ, R13 ;  /* 0x000000ffff047224 */ /* 0x000fe400078e000d */
[----:B------:R-:W-:Y:S02]  /*72b0*/  IMAD.MOV.U32 R5, RZ, RZ, R3 ;  /* 0x000000ffff057224 */ /* 0x000fe400078e0003 */
[----:B------:R-:W-:-:S02]  /*72c0*/  IMAD.MOV.U32 R7, RZ, RZ, R8 ;  /* 0x000000ffff077224 */ /* 0x000fc400078e0008 */
[----:B------:R-:W-:-:S07]  /*72d0*/  IMAD.SHL.U32 R21, R21, 0x40, RZ ;  /* 0x0000004015157824 */ /* 0x000fce00078e00ff */
.L_x_172:
[----:B------:R-:W0:Y:S01]  /*72e0*/  S2UR UR7, SR_CgaCtaId ;  /* 0x00000000000779c3 */ /* 0x000e220000008800 */
[----:B------:R-:W-:Y:S02]  /*72f0*/  MOV R15, 0x400 ;  /* 0x00000400000f7802 */ /* 0x000fe40000000f00 */
[----:B------:R-:W-:Y:S02]  /*7300*/  SHF.L.U32 R14, R5, 0x1f, RZ ;  /* 0x0000001f050e7819 */ /* 0x000fe400000006ff */
[----:B------:R-:W-:Y:S01]  /*7310*/  ISETP.NE.AND P1, PT, R0, RZ, PT ;  /* 0x000000ff0000720c */ /* 0x000fe20003f25270 */
[----:B0-----:R-:W-:-:S05]  /*7320*/  IMAD.U32 R12, RZ, RZ, UR7 ;  /* 0x00000007ff0c7e24 */ /* 0x001fca000f8e00ff */
[----:B------:R-:W-:-:S07]  /*7330*/  LEA R20, R12, R15, 0x18 ;  /* 0x0000000f0c147211 */ /* 0x000fce00078ec0ff */
[----:B------:R-:W0:Y:S01]  /*7340*/  @!P1 LDC R15, c[0x0][0x500] ;  /* 0x00014000ff0f9b82 */ /* 0x000e220000000800 */
[----:B------:R-:W-:-:S04]  /*7350*/  IMAD R23, R7, 0x8, R20 ;  /* 0x0000000807177824 */ /* 0x000fc800078e0214 */
[----:B------:R-:W1:Y:S02]  /*7360*/  SYNCS.PHASECHK.TRANS64.TRYWAIT P0, [R23+URZ+0x28], R14 ;  /* 0x0000280e170075a7 */ /* 0x000e64000800017f */
[----:B-1----:R-:W-:Y:S05]  /*7370*/  @!P0 BRA `(.L_x_170) ;  /* 0x0000000c00c88947 */ /* 0x002fea0003800000 */
.L_x_190:
[----:B-1----:R-:W-:Y:S01]  /*7380*/  PRMT R14, R9, 0x9910, RZ ;  /* 0x00009910090e7816 */ /* 0x002fe200000000ff */
[----:B0-----:R0:W-:Y:S03]  /*7390*/  @!P1 SYNCS.ARRIVE.TRANS64 RZ, [R23+URZ], R15 ;  /* 0x0000000f17ff99a7 */ /* 0x0011e6000800003f */
[----:B------:R-:W-:-:S13]  /*73a0*/  ISETP.NE.AND P0, PT, R14, 0x2, PT ;  /* 0x000000020e00780c */ /* 0x000fda0003f05270 */
[----:B0-----:R-:W-:Y:S05]  /*73b0*/  @P0 BRA `(.L_x_171) ;  /* 0x0000000000040947 */ /* 0x001fea0003800000 */
[----:B------:R-:W-:Y:S01]  /*73c0*/  BPT.TRAP 0x1 ;  /* 0x000000040000795c */ /* 0x000fe20000300000 */
.L_x_171:
[----:B------:R-:W-:Y:S01]  /*73d0*/  IMAD R14, R7, 0x4, R12 ;  /* 0x00000004070e7824 */ /* 0x000fe200078e020c */
[----:B------:R-:W-:Y:S01]  /*73e0*/  R2UR UR34, R22 ;  /* 0x00000000162272ca */ /* 0x000fe200000e0000 */
[----:B------:R-:W-:Y:S01]  /*73f0*/  VIADD R4, R4, 0xffffffff ;  /* 0xffffffff04047836 */ /* 0x000fe20000000000 */
[----:B------:R-:W-:Y:S01]  /*7400*/  R2UR UR33, R23 ;  /* 0x00000000172172ca */ /* 0x000fe200000e0000 */
[----:B------:R-:W-:Y:S01]  /*7410*/  IMAD.SHL.U32 R14, R14, 0x800, RZ ;  /* 0x000008000e0e7824 */ /* 0x000fe200078e00ff */
[----:B------:R-:W-:Y:S01]  /*7420*/  R2UR UR36, R6 ;  /* 0x00000000062472ca */ /* 0x000fe200000e0000 */
[----:B------:R-:W-:Y:S01]  /*7430*/  UIADD3 UR14, UP0, UR30, 0xf0, URZ ;  /* 0x000000f01e0e7890 */ /* 0x000fe2000ff1e03f */
[----:B------:R-:W-:Y:S01]  /*7440*/  R2UR UR35, R21 ;  /* 0x00000000152372ca */ /* 0x000fe200000e0000 */
[--C-:B------:R-:W-:Y:S01]  /*7450*/  IMAD R14, R14, 0x4, R20.reuse ;  /* 0x000000040e0e7824 */ /* 0x100fe200078e0214 */
[----:B------:R-:W-:Y:S01]  /*7460*/  R2UR UR19, R19 ;  /* 0x00000000131372ca */ /* 0x000fe200000e0000 */
[C---:B------:R-:W-:Y:S01]  /*7470*/  IMAD R20, R7.reuse, 0x8000, R20 ;  /* 0x0000800007147824 */ /* 0x040fe200078e0214 */
[----:B------:R-:W-:Y:S01]  /*7480*/  UIADD3 UR42, UP1, UR30, 0x1f0, URZ ;  /* 0x000001f01e2a7890 */ /* 0x000fe2000ff3e03f */
[----:B------:R-:W-:Y:S01]  /*7490*/  ISETP.GT.AND P1, PT, R4, 0x1, PT ;  /* 0x000000010400780c */ /* 0x000fe20003f24270 */
[----:B------:R-:W-:Y:S01]  /*74a0*/  UIADD3.X UR15, URZ, UR31, URZ, UP0, !UPT ;  /* 0x0000001f3f0f7290 */ /* 0x000fe200087fe43f */
[----:B------:R-:W-:Y:S01]  /*74b0*/  R2UR UR24, R14 ;  /* 0x000000000e1872ca */ /* 0x000fe200000e0000 */
[----:B------:R-:W-:Y:S01]  /*74c0*/  UIADD3 UR26, UR34, 0x20, URZ ;  /* 0x00000020221a7890 */ /* 0x000fe2000fffe03f */
[----:B------:R-:W-:Y:S01]  /*74d0*/  R2UR UR8, R20 ;  /* 0x00000000140872ca */ /* 0x000fe200000e0000 */
[----:B------:R-:W-:Y:S01]  /*74e0*/  UIADD3.X UR43, URZ, UR31, URZ, UP1, !UPT ;  /* 0x0000001f3f2b7290 */ /* 0x000fe20008ffe43f */
[----:B------:R-:W-:Y:S01]  /*74f0*/  VIADD R7, R7, 0x1 ;  /* 0x0000000107077836 */ /* 0x000fe20000000000 */
[----:B------:R-:W-:Y:S01]  /*7500*/  UMOV UR7, 0x30000 ;  /* 0x0003000000077882 */ /* 0x000fe20000000000 */
[----:B------:R-:W-:Y:S01]  /*7510*/  UMOV UR22, 0x0 ;  /* 0x0000000000167882 */ /* 0x000fe20000000000 */
[----:B------:R-:W-:Y:S01]  /*7520*/  UMOV UR23, 0x10000000 ;  /* 0x1000000000177882 */ /* 0x000fe20000000000 */
[----:B------:R-:W-:Y:S01]  /*7530*/  UMOV UR25, UR33 ;  /* 0x0000002100197c82 */ /* 0x000fe20008000000 */
[----:B------:R-:W-:Y:S01]  /*7540*/  ISETP.NE.AND P0, PT, R7, 0x5, PT ;  /* 0x000000050700780c */ /* 0x000fe20003f05270 */
[----:B------:R-:W-:Y:S01]  /*7550*/  UMOV UR28, UR36 ;  /* 0x00000024001c7c82 */ /* 0x000fe20008000000 */
[----:B------:R-:W-:Y:S01]  /*7560*/  UMOV UR27, UR35 ;  /* 0x00000023001b7c82 */ /* 0x000fe20008000000 */
[----:B------:R-:W-:Y:S01]  /*7570*/  UMOV UR17, UR33 ;  /* 0x0000002100117c82 */ /* 0x000fe20008000000 */
[----:B------:R-:W-:Y:S01]  /*7580*/  UIADD3 UR32, UR24, 0x100, URZ ;  /* 0x0000010018207890 */ /* 0x000fe2000fffe03f */
[----:B------:R-:W-:Y:S01]  /*7590*/  SEL R14, RZ, 0x1, P0 ;  /* 0x00000001ff0e7807 */ /* 0x000fe20000000000 */
[----:B------:R-:W-:Y:S01]  /*75a0*/  UIADD3 UR24, UR24, 0x4100, URZ ;  /* 0x0000410018187890 */ /* 0x000fe2000fffe03f */
[----:B------:R-:W-:Y:S01]  /*75b0*/  VIADD R22, R22, 0x40 ;  /* 0x0000004016167836 */ /* 0x000fe20000000000 */
[----:B------:R-:W-:Y:S01]  /*75c0*/  UIADD3 UR16, UR8, 0x28100, URZ ;  /* 0x0002810008107890 */ /* 0x000fe2000fffe03f */
[----:B------:R-:W-:Y:S01]  /*75d0*/  LOP3.LUT R5, R5, R14, RZ, 0x3c, !PT ;  /* 0x0000000e05057212 */ /* 0x000fe200078e3cff */
[----:B------:R-:W-:Y:S01]  /*75e0*/  UIADD3 UR8, UR8, 0x2c100, URZ ;  /* 0x0002c10008087890 */ /* 0x000fe2000fffe03f */
[----:B------:R-:W-:Y:S01]  /*75f0*/  SEL R7, R7, RZ, P0 ;  /* 0x000000ff07077207 */ /* 0x000fe20000000000 */
[----:B------:R-:W-:Y:S01]  /*7600*/  UMOV UR18, UR34 ;  /* 0x0000002200127c82 */ /* 0x000fe20008000000 */
[----:B------:R-:W-:Y:S01]  /*7610*/  UMOV UR20, UR36 ;  /* 0x0000002400147c82 */ /* 0x000fe20008000000 */
[----:B------:R0:W-:Y:S01]  /*7620*/  UTMALDG.3D.MULTICAST [UR32], [UR14], UR7, desc[UR22] ;  /* 0x000016200e0073b4 */ /* 0x0001e20008011807 */
[----:B------:R-:W-:Y:S01]  /*7630*/  UMOV UR9, UR33 ;  /* 0x0000002100097c82 */ /* 0x000fe20008000000 */
[----:B------:R-:W-:Y:S01]  /*7640*/  UMOV UR11, UR19 ;  /* 0x00000013000b7c82 */ /* 0x000fe20008000000 */
[----:B------:R-:W-:Y:S01]  /*7650*/  UMOV UR12, UR36 ;  /* 0x00000024000c7c82 */ /* 0x000fe20008000000 */
[----:B------:R-:W-:Y:S01]  /*7660*/  UMOV UR10, UR26 ;  /* 0x0000001a000a7c82 */ /* 0x000fe20008000000 */
[----:B------:R0:W-:Y:S01]  /*7670*/  UTMALDG.3D.MULTICAST [UR24], [UR14], UR7, desc[UR22] ;  /* 0x000016180e0073b4 */ /* 0x0001e20008011807 */
[----:B------:R0:W-:Y:S01]  /*7680*/  UTMALDG.3D [UR16], [UR42], desc[UR22] ;  /* 0x000016102a0075b4 */ /* 0x0001e20008011000 */
[----:B------:R0:W-:Y:S02]  /*7690*/  UTMALDG.3D [UR8], [UR42], desc[UR22] ;  /* 0x000016082a0075b4 */ /* 0x0001e40008011000 */
[----:B0-----:R-:W-:Y:S05]  /*76a0*/  @P1 BRA `(.L_x_172) ;  /* 0xfffffffc000c1947 */ /* 0x001fea000383ffff */
.L_x_169:
[----:B------:R-:W-:Y:S05]  /*76b0*/  BSYNC B1 ;  /* 0x0000000000017941 */ /* 0x000fea0003800000 */
.L_x_168:
[----:B------:R-:W-:Y:S01]  /*76c0*/  LOP3.LUT P1, RZ, R10, 0xff, RZ, 0xc0, !PT ;  /* 0x000000ff0aff7812 */ /* 0x000fe2000782c0ff */
[C---:B------:R-:W-:Y:S01]  /*76d0*/  IMAD.IADD R7, R11.reuse, 0x1, R8 ;  /* 0x000000010b077824 */ /* 0x040fe200078e0208 */
[----:B------:R-:W-:Y:S01]  /*76e0*/  ULDC.64 UR8, c[0x0][0x650] ;  /* 0x0001940000087ab9 */ /* 0x000fe20000000a00 */
[----:B------:R-:W-:Y:S01]  /*76f0*/  ISETP.GE.U32.AND P2, PT, R11, 0x5, PT ;  /* 0x000000050b00780c */ /* 0x000fe20003f46070 */
[----:B------:R-:W-:Y:S01]  /*7700*/  BSSY B1, `(.L_x_173) ;  /* 0x000006b000017945 */ /* 0x000fe20003800000 */
[----:B------:R-:W-:Y:S01]  /*7710*/  IMAD.MOV.U32 R21, RZ, RZ, -0x1 ;  /* 0xffffffffff157424 */ /* 0x000fe200078e00ff */
[----:B------:R-:W-:Y:S01]  /*7720*/  ISETP.GT.U32.AND P0, PT, R7, 0x4, PT ;  /* 0x000000040700780c */ /* 0x000fe20003f04070 */
[----:B------:R-:W-:Y:S01]  /*7730*/  IMAD.MOV.U32 R19, RZ, RZ, -0x1 ;  /* 0xffffffffff137424 */ /* 0x000fe200078e00ff */
[----:B------:R-:W-:Y:S02]  /*7740*/  PRMT R10, RZ, 0x7610, R10 ;  /* 0x00007610ff0a7816 */ /* 0x000fe4000000000a */
[----:B------:R-:W-:-:S03]  /*7750*/  ISETP.LT.U32.AND P0, PT, R11, 0x5, P0 ;  /* 0x000000050b00780c */ /* 0x000fc60000701070 */
[----:B------:R-:W0:Y:S01]  /*7760*/  @P1 S2R R12, SR_CgaCtaId ;  /* 0x00000000000c1919 */ /* 0x000e220000008800 */
[----:B------:R-:W-:-:S04]  /*7770*/  @P1 MOV R5, 0x400 ;  /* 0x0000040000051802 */ /* 0x000fc80000000f00 */
[----:B0-----:R-:W-:Y:S01]  /*7780*/  @P1 LEA R6, R12, R5, 0x18 ;  /* 0x000000050c061211 */ /* 0x001fe200078ec0ff */
[----:B------:R-:W-:Y:S01]  /*7790*/  IMAD.WIDE.U32 R4, R7, -0x33333333, RZ ;  /* 0xcccccccd07047825 */ /* 0x000fe200078e00ff */
[----:B------:R-:W-:Y:S02]  /*77a0*/  SEL R4, RZ, 0x1, !P0 ;  /* 0x00000001ff047807 */ /* 0x000fe40004000000 */
[----:B------:R0:W-:Y:S01]  /*77b0*/  @P1 SYNCS.ARRIVE.TRANS64.A1T0 RZ, [R6+URZ+0x68], RZ ;  /* 0x000068ff06ff19a7 */ /* 0x0001e2000810003f */
[----:B------:R-:W-:Y:S02]  /*77c0*/  IADD3 R16, P1, R16, UR38, RZ ;  /* 0x0000002610107c10 */ /* 0x000fe4000ff3e0ff */
[----:B------:R-:W-:Y:S02]  /*77d0*/  LOP3.LUT R3, R3, R4, RZ, 0x3c, !PT ;  /* 0x0000000403037212 */ /* 0x000fe400078e3cff */
[----:B------:R-:W-:Y:S02]  /*77e0*/  IADD3.X R17, R17, UR41, RZ, P1, !PT ;  /* 0x0000002911117c10 */ /* 0x000fe40008ffe4ff */
[----:B------:R-:W-:-:S02]  /*77f0*/  ISETP.GE.U32.AND P0, PT, R16, UR8, PT ;  /* 0x0000000810007c0c */ /* 0x000fc4000bf06070 */
[----:B0-----:R-:W-:Y:S02]  /*7800*/  SHF.R.U32.HI R6, RZ, 0x2, R5 ;  /* 0x00000002ff067819 */ /* 0x001fe40000011605 */
[----:B------:R-:W-:Y:S02]  /*7810*/  ISETP.GE.U32.AND.EX P0, PT, R17, UR9, PT, P0 ;  /* 0x0000000911007c0c */ /* 0x000fe4000bf06100 */
[----:B------:R-:W-:Y:S01]  /*7820*/  @P2 LOP3.LUT R3, R3, 0x1, R6, 0x78, !PT ;  /* 0x0000000103032812 */ /* 0x000fe200078e7806 */
[----:B------:R-:W-:Y:S01]  /*7830*/  IMAD R8, R6, -0x5, R7 ;  /* 0xfffffffb06087824 */ /* 0x000fe200078e0207 */
[----:B------:R-:W-:Y:S01]  /*7840*/  PRMT R4, RZ, 0x7610, R4 ;  /* 0x00007610ff047816 */ /* 0x000fe20000000004 */
[----:B------:R-:W-:-:S08]  /*7850*/  IMAD.MOV.U32 R6, RZ, RZ, -0x1 ;  /* 0xffffffffff067424 */ /* 0x000fd000078e00ff */
[----:B------:R-:W-:Y:S05]  /*7860*/  @P0 BRA `(.L_x_174) ;  /* 0x0000000400500947 */ /* 0x000fea0003800000 */
[----:B------:R-:W0:Y:S01]  /*7870*/  S2R R19, SR_CTAID.X ;  /* 0x0000000000137919 */ /* 0x000e220000002500 */
[----:B------:R-:W-:Y:S01]  /*7880*/  ULDC.64 UR8, c[0x0][0x628] ;  /* 0x00018a0000087ab9 */ /* 0x000fe20000000a00 */
[----:B------:R-:W1:Y:S01]  /*7890*/  LDC R20, c[0x0][0x144] ;  /* 0x00005100ff147b82 */ /* 0x000e620000000800 */
[----:B------:R-:W-:Y:S01]  /*78a0*/  ISETP.NE.U32.AND P0, PT, RZ, UR8, PT ;  /* 0x00000008ff007c0c */ /* 0x000fe2000bf05070 */
[----:B------:R-:W2:Y:S01]  /*78b0*/  S2R R14, SR_CTAID.Y ;  /* 0x00000000000e7919 */ /* 0x000ea20000002600 */
[----:B------:R-:W-:Y:S01]  /*78c0*/  ULDC UR10, c[0x0][0x630] ;  /* 0x00018c00000a7ab9 */ /* 0x000fe20000000800 */
[----:B------:R-:W-:Y:S01]  /*78d0*/  ULDC UR11, c[0x0][0x150] ;  /* 0x00005400000b7ab9 */ /* 0x000fe20000000800 */
[----:B------:R-:W-:Y:S01]  /*78e0*/  ISETP.NE.AND.EX P0, PT, RZ, UR9, PT, P0 ;  /* 0x00000009ff007c0c */ /* 0x000fe2000bf05300 */
[----:B------:R-:W-:Y:S02]  /*78f0*/  IMAD.MOV.U32 R4, RZ, RZ, R16 ;  /* 0x000000ffff047224 */ /* 0x000fe400078e0010 */
[----:B------:R-:W-:Y:S01]  /*7900*/  IMAD.MOV.U32 R5, RZ, RZ, R17 ;  /* 0x000000ffff057224 */ /* 0x000fe200078e0011 */
[----:B0-----:R-:W-:-:S09]  /*7910*/  I2FP.F32.U32 R21, R19 ;  /* 0x0000001300157245 */ /* 0x001fd20000201000 */
[----:B------:R-:W-:Y:S05]  /*7920*/  @!P0 BRA `(.L_x_175) ;  /* 0x0000000000288947 */ /* 0x000fea0003800000 */
[----:B------:R-:W-:Y:S02]  /*7930*/  ULDC UR7, c[0x0][0x634] ;  /* 0x00018d0000077ab9 */ /* 0x000fe40000000800 */
[----:B------:R-:W-:-:S05]  /*7940*/  IADD3 R5, P0, R16, UR7, RZ ;  /* 0x0000000710057c10 */ /* 0x000fca000ff1e0ff */
[----:B------:R-:W-:-:S04]  /*7950*/  IMAD.X R15, RZ, RZ, R17, P0 ;  /* 0x000000ffff0f7224 */ /* 0x000fc800000e0611 */
[----:B------:R-:W-:-:S04]  /*7960*/  IMAD.WIDE.U32 R6, R15, UR8, RZ ;  /* 0x000000080f067c25 */ /* 0x000fc8000f8e00ff */
[----:B------:R-:W-:-:S04]  /*7970*/  IMAD.WIDE.U32 R6, P0, R5, UR9, R6 ;  /* 0x0000000905067c25 */ /* 0x000fc8000f800006 */
[----:B------:R-:W-:-:S04]  /*7980*/  IMAD.WIDE.U32 R4, R5, UR8, RZ ;  /* 0x0000000805047c25 */ /* 0x000fc8000f8e00ff */
[----:B------:R-:W-:Y:S01]  /*7990*/  IMAD.MOV.U32 R4, RZ, RZ, R7 ;  /* 0x000000ffff047224 */ /* 0x000fe200078e0007 */
[----:B------:R-:W-:Y:S01]  /*79a0*/  IADD3 RZ, P1, R5, R6, RZ ;  /* 0x0000000605ff7210 */ /* 0x000fe20007f3e0ff */
[----:B------:R-:W-:-:S04]  /*79b0*/  IMAD.X R5, RZ, RZ, RZ, P0 ;  /* 0x000000ffff057224 */ /* 0x000fc800000e06ff */
[----:B------:R-:W-:-:S08]  /*79c0*/  IMAD.WIDE.U32.X R4, R15, UR9, R4, P1 ;  /* 0x000000090f047c25 */ /* 0x000fd000088e0404 */
.L_x_175:
[----:B------:R-:W-:Y:S01]  /*79d0*/  FMUL R21, R21, UR11 ;  /* 0x0000000b15157c20 */ /* 0x000fe20008400000 */
[--C-:B------:R-:W-:Y:S01]  /*79e0*/  SHF.R.U64 R15, R4, UR10, R5.reuse ;  /* 0x0000000a040f7c19 */ /* 0x100fe20008001205 */
[----:B------:R-:W-:Y:S01]  /*79f0*/  ULDC.64 UR8, c[0x0][0x620] ;  /* 0x0001880000087ab9 */ /* 0x000fe20000000a00 */
[----:B------:R-:W-:Y:S01]  /*7a00*/  SHF.R.U32.HI R4, RZ, UR10, R5 ;  /* 0x0000000aff047c19 */ /* 0x000fe20008011605 */
[----:B------:R-:W-:Y:S01]  /*7a10*/  ULDC.64 UR10, c[0x0][0x640] ;  /* 0x00019000000a7ab9 */ /* 0x000fe20000000a00 */
[----:B------:R-:W-:Y:S01]  /*7a20*/  IADD3 R5, P0, RZ, -R15, RZ ;  /* 0x8000000fff057210 */ /* 0x000fe20007f1e0ff */
[----:B------:R-:W0:Y:S01]  /*7a30*/  F2I.U32.TRUNC.NTZ R21, R21 ;  /* 0x0000001500157305 */ /* 0x000e22000020f000 */
[----:B------:R-:W-:-:S03]  /*7a40*/  ULDC UR7, c[0x0][0x618] ;  /* 0x0001860000077ab9 */ /* 0x000fc60000000800 */
[----:B------:R-:W-:Y:S01]  /*7a50*/  IMAD.X R4, RZ, RZ, ~R4, P0 ;  /* 0x000000ffff047224 */ /* 0x000fe200000e0e04 */
[----:B------:R-:W-:-:S03]  /*7a60*/  ISETP.NE.U32.AND P0, PT, RZ, UR10, PT ;  /* 0x0000000aff007c0c */ /* 0x000fc6000bf05070 */
[----:B------:R-:W-:Y:S01]  /*7a70*/  IMAD R4, R4, UR8, RZ ;  /* 0x0000000804047c24 */ /* 0x000fe2000f8e02ff */
[----:B------:R-:W-:-:S03]  /*7a80*/  ISETP.NE.AND.EX P0, PT, RZ, UR11, PT, P0 ;  /* 0x0000000bff007c0c */ /* 0x000fc6000bf05300 */
[C---:B------:R-:W-:Y:S02]  /*7a90*/  IMAD R7, R5.reuse, UR9, R4 ;  /* 0x0000000905077c24 */ /* 0x040fe4000f8e0204 */
[----:B------:R-:W-:Y:S01]  /*7aa0*/  IMAD.WIDE.U32 R4, R5, UR8, R16 ;  /* 0x0000000805047c25 */ /* 0x000fe2000f8e0010 */
[----:B------:R-:W-:-:S03]  /*7ab0*/  ULDC UR8, c[0x0][0x154] ;  /* 0x0000550000087ab9 */ /* 0x000fc60000000800 */
[----:B0-----:R-:W-:Y:S02]  /*7ac0*/  IMAD.MOV R6, RZ, RZ, -R21 ;  /* 0x000000ffff067224 */ /* 0x001fe400078e0a15 */
[----:B------:R-:W0:Y:S01]  /*7ad0*/  LDC R21, c[0x0][0x148] ;  /* 0x00005200ff157b82 */ /* 0x000e220000000800 */
[----:B------:R-:W-:Y:S02]  /*7ae0*/  IMAD.IADD R5, R5, 0x1, R7 ;  /* 0x0000000105057824 */ /* 0x000fe400078e0207 */
[----:B-1----:R-:W-:Y:S01]  /*7af0*/  IMAD R19, R20, R6, R19 ;  /* 0x0000000614137224 */ /* 0x002fe200078e0213 */
[----:B--2---:R-:W-:Y:S02]  /*7b00*/  I2FP.F32.U32 R6, R14 ;  /* 0x0000000e00067245 */ /* 0x004fe40000201000 */
[--C-:B------:R-:W-:Y:S02]  /*7b10*/  SHF.R.U64 R20, R4, UR7, R5.reuse ;  /* 0x0000000704147c19 */ /* 0x100fe40008001205 */
[----:B------:R-:W-:Y:S01]  /*7b20*/  SHF.R.U32.HI R5, RZ, UR7, R5 ;  /* 0x00000007ff057c19 */ /* 0x000fe20008011605 */
[----:B------:R-:W-:Y:S01]  /*7b30*/  FMUL R6, R6, UR8 ;  /* 0x0000000806067c20 */ /* 0x000fe20008400000 */
[----:B------:R-:W-:-:S02]  /*7b40*/  ULDC UR7, c[0x0][0x608] ;  /* 0x0001820000077ab9 */ /* 0x000fc40000000800 */
[--C-:B------:R-:W-:Y:S01]  /*7b50*/  SHF.R.U64 R23, R20, UR7, R5.reuse ;  /* 0x0000000714177c19 */ /* 0x100fe20008001205 */
[----:B------:R1:W2:Y:S01]  /*7b60*/  F2I.U32.TRUNC.NTZ R24, R6 ;  /* 0x0000000600187305 */ /* 0x0002a2000020f000 */
[----:B------:R-:W-:Y:S01]  /*7b70*/  SHF.R.U32.HI R4, RZ, UR7, R5 ;  /* 0x00000007ff047c19 */ /* 0x000fe20008011605 */
[----:B------:R-:W-:-:S03]  /*7b80*/  ULDC UR7, c[0x0][0x658] ;  /* 0x0001960000077ab9 */ /* 0x000fc60000000800 */
[--C-:B------:R-:W-:Y:S02]  /*7b90*/  SHF.R.U64 R22, R23, UR7, R4.reuse ;  /* 0x0000000717167c19 */ /* 0x100fe40008001204 */
[----:B------:R-:W-:-:S03]  /*7ba0*/  SHF.R.U32.HI R25, RZ, UR7, R4 ;  /* 0x00000007ff197c19 */ /* 0x000fc60008011604 */
[----:B------:R-:W-:Y:S02]  /*7bb0*/  IMAD.MOV.U32 R4, RZ, RZ, R22 ;  /* 0x000000ffff047224 */ /* 0x000fe400078e0016 */
[----:B------:R-:W-:Y:S01]  /*7bc0*/  IMAD.MOV.U32 R5, RZ, RZ, R25 ;  /* 0x000000ffff057224 */ /* 0x000fe200078e0019 */
[----:B-1----:R-:W-:Y:S06]  /*7bd0*/  @!P0 BRA `(.L_x_176) ;  /* 0x0000000000288947 */ /* 0x002fec0003800000 */
        /* <DEDUP_REMOVED lines=10> */
.L_x_176:
[----:B------:R-:W-:Y:S01]  /*7c80*/  ISETP.NE.AND P0, PT, R2, 0x1, PT ;  /* 0x000000010200780c */ /* 0x000fe20003f05270 */
[----:B------:R-:W-:Y:S01]  /*7c90*/  ULDC UR7, c[0x0][0x648] ;  /* 0x0001920000077ab9 */ /* 0x000fe20000000800 */
[----:B------:R-:W-:Y:S01]  /*7ca0*/  LOP3.LUT R23, R23, UR6, RZ, 0xc0, !PT ;  /* 0x0000000617177c12 */ /* 0x000fe2000f8ec0ff */
[----:B--2---:R-:W-:Y:S01]  /*7cb0*/  IMAD.MOV R24, RZ, RZ, -R24 ;  /* 0x000000ffff187224 */ /* 0x004fe200078e0a18 */
[----:B------:R-:W-:Y:S01]  /*7cc0*/  SHF.R.U64 R4, R4, UR7, R5 ;  /* 0x0000000704047c19 */ /* 0x000fe20008001205 */
[----:B------:R-:W-:Y:S01]  /*7cd0*/  ULDC UR7, c[0x0][0x638] ;  /* 0x00018e0000077ab9 */ /* 0x000fe20000000800 */
[----:B------:R-:W-:Y:S01]  /*7ce0*/  LOP3.LUT R7, R20, UR4, RZ, 0xc0, !PT ;  /* 0x0000000414077c12 */ /* 0x000fe2000f8ec0ff */
[----:B------:R-:W-:Y:S01]  /*7cf0*/  ULDC UR8, c[0x0][0x610] ;  /* 0x0001840000087ab9 */ /* 0x000fe20000000800 */
[----:B------:R-:W-:Y:S02]  /*7d00*/  IMAD.MOV.U32 R6, RZ, RZ, R15 ;  /* 0x000000ffff067224 */ /* 0x000fe400078e000f */
[----:B------:R-:W-:-:S02]  /*7d10*/  IMAD.MOV R5, RZ, RZ, -R4 ;  /* 0x000000ffff057224 */ /* 0x000fc400078e0a04 */
[----:B------:R-:W-:Y:S02]  /*7d20*/  IMAD R4, R4, UR5, R23 ;  /* 0x0000000504047c24 */ /* 0x000fe4000f8e0217 */
[----:B0-----:R-:W-:Y:S02]  /*7d30*/  @P0 IMAD R19, R21, R24, R14 ;  /* 0x0000001815130224 */ /* 0x001fe400078e020e */
[----:B------:R-:W-:Y:S01]  /*7d40*/  IMAD R22, R5, UR7, R22 ;  /* 0x0000000705167c24 */ /* 0x000fe2000f8e0216 */
[----:B------:R-:W-:Y:S01]  /*7d50*/  ULDC UR7, c[0x0][0x600] ;  /* 0x0001800000077ab9 */ /* 0x000fe20000000800 */
[----:B------:R-:W-:Y:S02]  /*7d60*/  IMAD R21, R4, UR8, R19 ;  /* 0x0000000804157c24 */ /* 0x000fe4000f8e0213 */
[----:B------:R-:W-:Y:S02]  /*7d70*/  IMAD R22, R22, UR7, R7 ;  /* 0x0000000716167c24 */ /* 0x000fe4000f8e0207 */
[----:B------:R-:W-:-:S03]  /*7d80*/  IMAD.MOV.U32 R4, RZ, RZ, 0x1 ;  /* 0x00000001ff047424 */ /* 0x000fc600078e00ff */
[----:B------:R-:W-:Y:S02]  /*7d90*/  SEL R19, R22, R21, !P0 ;  /* 0x0000001516137207 */ /* 0x000fe40004000000 */
[----:B------:R-:W-:-:S07]  /*7da0*/  SEL R21, R21, R22, !P0 ;  /* 0x0000001615157207 */ /* 0x000fce0004000000 */
.L_x_174:
[----:B------:R-:W-:Y:S05]  /*7db0*/  BSYNC B1 ;  /* 0x0000000000017941 */ /* 0x000fea0003800000 */
.L_x_173:
[----:B------:R-:W-:-:S13]  /*7dc0*/  LOP3.LUT P0, RZ, R4, 0xff, RZ, 0xc0, !PT ;  /* 0x000000ff04ff7812 */ /* 0x000fda000780c0ff */
[----:B------:R-:W-:Y:S05]  /*7dd0*/  @P0 BRA `(.L_x_177) ;  /* 0xfffffff400080947 */ /* 0x000fea000383ffff */
[----:B------:R-:W-:Y:S05]  /*7de0*/  BSYNC B0 ;  /* 0x0000000000007941 */ /* 0x000fea0003800000 */
.L_x_166:
[----:B------:R-:W-:-:S03]  /*7df0*/  UMOV UR7, 0xffffffff ;  /* 0xffffffff00077882 */ /* 0x000fc60000000000 */
[----:B------:R-:W-:Y:S05]  /*7e00*/  BRA.DIV UR7, `(.L_x_178) ;  /* 0x0000000607387947 */ /* 0x000fea000b800000 */
[----:B------:R-:W-:-:S13]  /*7e10*/  ELECT P6, URZ, PT ;  /* 0x00000000003f782f */ /* 0x000fda00038c0000 */
.L_x_193:
[----:B------:R-:W-:Y:S04]  /*7e20*/  BSSY B0, `(.L_x_179) ;  /* 0x0000034000007945 */ /* 0x000fe80003800000 */
[----:B------:R-:W-:Y:S05]  /*7e30*/  @!P6 BRA `(.L_x_180) ;  /* 0x0000000000c8e947 */ /* 0x000fea0003800000 */
[----:B------:R-:W-:-:S04]  /*7e40*/  LOP3.LUT R18, R18, 0x2, RZ, 0xfc, !PT ;  /* 0x0000000212127812 */ /* 0x000fc800078efcff */
[----:B------:R-:W-:-:S13]  /*7e50*/  ISETP.NE.AND P0, PT, R18, 0x3, PT ;  /* 0x000000031200780c */ /* 0x000fda0003f05270 */
[----:B------:R-:W-:Y:S05]  /*7e60*/  @!P0 BRA `(.L_x_181) ;  /* 0x0000000000048947 */ /* 0x000fea0003800000 */
[----:B------:R-:W-:Y:S01]  /*7e70*/  BPT.TRAP 0x1 ;  /* 0x000000040000795c */ /* 0x000fe20000300000 */
.L_x_181:
[----:B------:R-:W0:Y:S01]  /*7e80*/  S2R R5, SR_CgaCtaId ;  /* 0x0000000000057919 */ /* 0x000e220000008800 */
[----:B------:R-:W-:Y:S02]  /*7e90*/  MOV R0, 0x400 ;  /* 0x0000040000007802 */ /* 0x000fe40000000f00 */
[----:B------:R-:W-:Y:S02]  /*7ea0*/  SHF.L.U32 R2, R3, 0x1f, RZ ;  /* 0x0000001f03027819 */ /* 0x000fe400000006ff */
[----:B0-----:R-:W-:-:S05]  /*7eb0*/  LEA R5, R5, R0, 0x18 ;  /* 0x0000000005057211 */ /* 0x001fca00078ec0ff */
[----:B------:R-:W-:-:S04]  /*7ec0*/  VIADD R5, R5, 0x28 ;  /* 0x0000002805057836 */ /* 0x000fc80000000000 */
[C---:B------:R-:W-:Y:S02]  /*7ed0*/  IMAD R7, R8.reuse, 0x8, R5 ;  /* 0x0000000808077824 */ /* 0x040fe400078e0205 */
[----:B------:R-:W-:Y:S02]  /*7ee0*/  VIADD R8, R8, 0x1 ;  /* 0x0000000108087836 */ /* 0x000fe40000000000 */
[----:B------:R-:W0:Y:S03]  /*7ef0*/  SYNCS.PHASECHK.TRANS64.TRYWAIT P0, [R7+URZ], R2 ;  /* 0x00000002070075a7 */ /* 0x000e26000800017f */
[----:B------:R-:W-:-:S04]  /*7f00*/  ISETP.NE.AND P1, PT, R8, 0x5, PT ;  /* 0x000000050800780c */ /* 0x000fc80003f25270 */
[----:B------:R-:W-:Y:S02]  /*7f10*/  SEL R0, RZ, 0x1, P1 ;  /* 0x00000001ff007807 */ /* 0x000fe40000800000 */
[----:B------:R-:W-:Y:S02]  /*7f20*/  SEL R8, R8, RZ, P1 ;  /* 0x000000ff08087207 */ /* 0x000fe40000800000 */
[----:B------:R-:W-:-:S03]  /*7f30*/  LOP3.LUT R9, R3, R0, RZ, 0x3c, !PT ;  /* 0x0000000003097212 */ /* 0x000fc600078e3cff */
[----:B------:R-:W-:Y:S01]  /*7f40*/  IMAD R6, R8, 0x8, R5 ;  /* 0x0000000808067824 */ /* 0x000fe200078e0205 */
[----:B------:R-:W-:Y:S01]  /*7f50*/  SHF.L.U32 R3, R9, 0x1f, RZ ;  /* 0x0000001f09037819 */ /* 0x000fe200000006ff */
[----:B0-----:R-:W-:Y:S06]  /*7f60*/  @!P0 BRA `(.L_x_182) ;  /* 0x0000000400008947 */ /* 0x001fec0003800000 */
.L_x_194:
[----:B------:R-:W1:Y:S01]  /*7f70*/  SYNCS.PHASECHK.TRANS64.TRYWAIT P0, [R6+URZ], R3 ;  /* 0x00000003060075a7 */ /* 0x000e62000800017f */
[----:B------:R-:W-:-:S05]  /*7f80*/  VIADD R0, R8, 0x1 ;  /* 0x0000000108007836 */ /* 0x000fca0000000000 */
[----:B------:R-:W-:-:S04]  /*7f90*/  ISETP.NE.AND P1, PT, R0, 0x5, PT ;  /* 0x000000050000780c */ /* 0x000fc80003f25270 */
[----:B0-----:R-:W-:Y:S02]  /*7fa0*/  SEL R2, RZ, 0x1, P1 ;  /* 0x00000001ff027807 */ /* 0x001fe40000800000 */
[----:B------:R-:W-:Y:S02]  /*7fb0*/  SEL R0, R0, RZ, P1 ;  /* 0x000000ff00007207 */ /* 0x000fe40000800000 */
[----:B------:R-:W-:-:S03]  /*7fc0*/  LOP3.LUT R9, R9, R2, RZ, 0x3c, !PT ;  /* 0x0000000209097212 */ /* 0x000fc600078e3cff */
[----:B------:R-:W-:Y:S01]  /*7fd0*/  IMAD R7, R0, 0x8, R5 ;  /* 0x0000000800077824 */ /* 0x000fe200078e0205 */
[----:B------:R-:W-:Y:S01]  /*7fe0*/  SHF.L.U32 R4, R9, 0x1f, RZ ;  /* 0x0000001f09047819 */ /* 0x000fe200000006ff */
[----:B-1----:R-:W-:Y:S06]  /*7ff0*/  @!P0 BRA `(.L_x_183) ;  /* 0x0000000000f08947 */ /* 0x002fec0003800000 */
.L_x_195:
[----:B------:R-:W1:Y:S01]  /*8000*/  SYNCS.PHASECHK.TRANS64.TRYWAIT P0, [R7+URZ], R4 ;  /* 0x00000004070075a7 */ /* 0x000e62000800017f */
[----:B------:R-:W-:-:S05]  /*8010*/  VIADD R0, R0, 0x1 ;  /* 0x0000000100007836 */ /* 0x000fca0000000000 */
[----:B------:R-:W-:-:S04]  /*8020*/  ISETP.NE.AND P1, PT, R0, 0x5, PT ;  /* 0x000000050000780c */ /* 0x000fc80003f25270 */
[----:B------:R-:W-:Y:S02]  /*8030*/  SEL R2, RZ, 0x1, P1 ;  /* 0x00000001ff027807 */ /* 0x000fe40000800000 */
[----:B------:R-:W-:Y:S02]  /*8040*/  SEL R0, R0, RZ, P1 ;  /* 0x000000ff00007207 */ /* 0x000fe40000800000 */
[----:B------:R-:W-:-:S03]  /*8050*/  LOP3.LUT R9, R9, R2, RZ, 0x3c, !PT ;  /* 0x0000000209097212 */ /* 0x000fc600078e3cff */
[----:B0-----:R-:W-:Y:S01]  /*8060*/  IMAD R6, R0, 0x8, R5 ;  /* 0x0000000800067824 */ /* 0x001fe200078e0205 */
[----:B------:R-:W-:Y:S01]  /*8070*/  SHF.L.U32 R3, R9, 0x1f, RZ ;  /* 0x0000001f09037819 */ /* 0x000fe200000006ff */
[----:B-1----:R-:W-:Y:S06]  /*8080*/  @!P0 BRA `(.L_x_184) ;  /* 0x0000000000e08947 */ /* 0x002fec0003800000 */
.L_x_196:
[----:B------:R-:W1:Y:S01]  /*8090*/  SYNCS.PHASECHK.TRANS64.TRYWAIT P0, [R6+URZ], R3 ;  /* 0x00000003060075a7 */ /* 0x000e62000800017f */
[----:B------:R-:W-:-:S05]  /*80a0*/  VIADD R0, R0, 0x1 ;  /* 0x0000000100007836 */ /* 0x000fca0000000000 */
[----:B------:R-:W-:-:S04]  /*80b0*/  ISETP.NE.AND P1, PT, R0, 0x5, PT ;  /* 0x000000050000780c */ /* 0x000fc80003f25270 */
[----:B------:R-:W-:Y:S02]  /*80c0*/  SEL R2, RZ, 0x1, P1 ;  /* 0x00000001ff027807 */ /* 0x000fe40000800000 */
[----:B------:R-:W-:Y:S02]  /*80d0*/  SEL R0, R0, RZ, P1 ;  /* 0x000000ff00007207 */ /* 0x000fe40000800000 */
[----:B------:R-:W-:Y:S01]  /*80e0*/  LOP3.LUT R2, R9, R2, RZ, 0x3c, !PT ;  /* 0x0000000209027212 */ /* 0x000fe200078e3cff */
[----:B-1----:R-:W-:Y:S06]  /*80f0*/  @!P0 BRA `(.L_x_185) ;  /* 0x0000000000d88947 */ /* 0x002fec0003800000 */
.L_x_197:
[----:B------:R-:W-:Y:S01]  /*8100*/  IMAD R5, R0, 0x8, R5 ;  /* 0x0000000800057824 */ /* 0x000fe200078e0205 */
[----:B------:R-:W-:-:S07]  /*8110*/  SHF.L.U32 R0, R2, 0x1f, RZ ;  /* 0x0000001f02007819 */ /* 0x000fce00000006ff */
.L_x_186:
[----:B--2---:R2:W3:Y:S02]  /*8120*/  SYNCS.PHASECHK.TRANS64.TRYWAIT P0, [R5+URZ], R0 ;  /* 0x00000000050075a7 */ /* 0x0044e4000800017f */
[----:B---3--:R-:W-:Y:S05]  /*8130*/  @!P0 NANOSLEEP.SYNCS 0x989680 ;  /* 0x009896800000895d */ /* 0x008fea0003900000 */
[----:B------:R-:W3:Y:S02]  /*8140*/  @!P0 SYNCS.PHASECHK.TRANS64 P0, [R5+URZ], R0 ;  /* 0x00000000050085a7 */ /* 0x000ee4000800007f */
[----:B---3--:R-:W-:Y:S05]  /*8150*/  @!P0 BRA `(.L_x_186) ;  /* 0xfffffffc00f08947 */ /* 0x008fea000383ffff */
.L_x_180:
[----:B------:R-:W-:Y:S05]  /*8160*/  BSYNC B0 ;  /* 0x0000000000007941 */ /* 0x000fea0003800000 */
.L_x_179:
[----:B------:R-:W-:Y:S05]  /*8170*/  EXIT ;  /* 0x000000000000794d */ /* 0x000fea0003800000 */
.L_x_21:
[----:B-1----:R1:W2:Y:S02]  /*8180*/  SYNCS.PHASECHK.TRANS64.TRYWAIT P1, [R3+URZ], R0 ;  /* 0x00000000030075a7 */ /* 0x0022a4000802017f */
[----:B--2---:R-:W-:Y:S05]  /*8190*/  @!P1 NANOSLEEP.SYNCS 0x989680 ;  /* 0x009896800000995d */ /* 0x004fea0003900000 */
[----:B------:R-:W2:Y:S02]  /*81a0*/  @!P1 SYNCS.PHASECHK.TRANS64 P1, [R3+URZ], R0 ;  /* 0x00000000030095a7 */ /* 0x000ea4000802007f */
[----:B--2---:R-:W-:Y:S05]  /*81b0*/  @!P1 BRA `(.L_x_21) ;  /* 0xfffffffc00f09947 */ /* 0x004fea000383ffff */
[----:B------:R-:W-:Y:S05]  /*81c0*/  BRA `(.L_x_20) ;  /* 0xffffff9400647947 */ /* 0x000fea000383ffff */
.L_x_26:
[----:B-1----:R1:W2:Y:S02]  /*81d0*/  SYNCS.PHASECHK.TRANS64.TRYWAIT P1, [R5+URZ], R4 ;  /* 0x00000004050075a7 */ /* 0x0022a4000802017f */
[----:B--2---:R-:W-:Y:S05]  /*81e0*/  @!P1 NANOSLEEP.SYNCS 0x989680 ;  /* 0x009896800000995d */ /* 0x004fea0003900000 */
[----:B------:R-:W2:Y:S02]  /*81f0*/  @!P1 SYNCS.PHASECHK.TRANS64 P1, [R5+URZ], R4 ;  /* 0x00000004050095a7 */ /* 0x000ea4000802007f */
[----:B--2---:R-:W-:Y:S05]  /*8200*/  @!P1 BRA `(.L_x_26) ;  /* 0xfffffffc00f09947 */ /* 0x004fea000383ffff */
[----:B------:R-:W-:Y:S05]  /*8210*/  BRA `(.L_x_25) ;  /* 0xffffff9800b07947 */ /* 0x000fea000383ffff */
.L_x_167:
[----:B------:R-:W-:Y:S01]  /*8220*/  BSSY B1, `(.L_x_187) ;  /* 0x0000006000017945 */ /* 0x000fe20003800000 */
[----:B------:R-:W-:-:S07]  /*8230*/  IMAD.MOV.U32 R15, RZ, RZ, -0x1 ;  /* 0xffffffffff0f7424 */ /* 0x000fce00078e00ff */
[----:B------:R-:W-:Y:S05]  /*8240*/  WARPSYNC.COLLECTIVE R15, `(.L_x_188) ;  /* 0x000000000f0c7348 */ /* 0x000fea0003c00000 */
[----:B------:R-:W-:Y:S02]  /*8250*/  ELECT P6, UR62, PT ;  /* 0x00000000003e782f */ /* 0x000fe400038c0000 */
[----:B------:R-:W-:Y:S01]  /*8260*/  MOV R14, UR62 ;  /* 0x0000003e000e7c02 */ /* 0x000fe20008000f00 */
[----:B------:R-:W-:Y:S10]  /*8270*/  ENDCOLLECTIVE ;  /* 0x000000000000791b */ /* 0x000ff40003800000 */
.L_x_188:
[----:B------:R-:W-:Y:S05]  /*8280*/  BSYNC B1 ;  /* 0x0000000000017941 */ /* 0x000fea0003800000 */
.L_x_187:
[----:B------:R-:W-:Y:S05]  /*8290*/  BRA `(.L_x_189) ;  /* 0xffffffec00e47947 */ /* 0x000fea000383ffff */
.L_x_170:
[----:B-1----:R1:W2:Y:S02]  /*82a0*/  SYNCS.PHASECHK.TRANS64.TRYWAIT P0, [R23+URZ+0x28], R14 ;  /* 0x0000280e170075a7 */ /* 0x0022a4000800017f */
[----:B--2---:R-:W-:Y:S05]  /*82b0*/  @!P0 NANOSLEEP.SYNCS 0x989680 ;  /* 0x009896800000895d */ /* 0x004fea0003900000 */
[----:B------:R-:W2:Y:S02]  /*82c0*/  @!P0 SYNCS.PHASECHK.TRANS64 P0, [R23+URZ+0x28], R14 ;  /* 0x0000280e170085a7 */ /* 0x000ea4000800007f */
[----:B--2---:R-:W-:Y:S05]  /*82d0*/  @!P0 BRA `(.L_x_170) ;  /* 0xfffffffc00f08947 */ /* 0x004fea000383ffff */
[----:B------:R-:W-:Y:S05]  /*82e0*/  BRA `(.L_x_190) ;  /* 0xfffffff000247947 */ /* 0x000fea000383ffff */
.L_x_178:
[----:B------:R-:W-:Y:S01]  /*82f0*/  BSSY B0, `(.L_x_191) ;  /* 0x0000006000007945 */ /* 0x000fe20003800000 */
[----:B------:R-:W-:-:S07]  /*8300*/  IMAD.MOV.U32 R15, RZ, RZ, -0x1 ;  /* 0xffffffffff0f7424 */ /* 0x000fce00078e00ff */
[----:B------:R-:W-:Y:S05]  /*8310*/  WARPSYNC.COLLECTIVE R15, `(.L_x_192) ;  /* 0x000000000f0c7348 */ /* 0x000fea0003c00000 */
[----:B------:R-:W-:Y:S02]  /*8320*/  ELECT P6, UR62, PT ;  /* 0x00000000003e782f */ /* 0x000fe400038c0000 */
[----:B------:R-:W-:Y:S01]  /*8330*/  MOV R14, UR62 ;  /* 0x0000003e000e7c02 */ /* 0x000fe20008000f00 */
[----:B------:R-:W-:Y:S10]  /*8340*/  ENDCOLLECTIVE ;  /* 0x000000000000791b */ /* 0x000ff40003800000 */
.L_x_192:
[----:B------:R-:W-:Y:S05]  /*8350*/  BSYNC B0 ;  /* 0x0000000000007941 */ /* 0x000fea0003800000 */
.L_x_191:
[----:B------:R-:W-:Y:S05]  /*8360*/  BRA `(.L_x_193) ;  /* 0xfffffff800ac7947 */ /* 0x000fea000383ffff */
.L_x_182:
[----:B0-----:R0:W1:Y:S02]  /*8370*/  SYNCS.PHASECHK.TRANS64.TRYWAIT P0, [R7+URZ], R2 ;  /* 0x00000002070075a7 */ /* 0x001064000800017f */
[----:B-1----:R-:W-:Y:S05]  /*8380*/  @!P0 NANOSLEEP.SYNCS 0x989680 ;  /* 0x009896800000895d */ /* 0x002fea0003900000 */
[----:B------:R-:W1:Y:S02]  /*8390*/  @!P0 SYNCS.PHASECHK.TRANS64 P0, [R7+URZ], R2 ;  /* 0x00000002070085a7 */ /* 0x000e64000800007f */
[----:B-1----:R-:W-:Y:S05]  /*83a0*/  @!P0 BRA `(.L_x_182) ;  /* 0xfffffffc00f08947 */ /* 0x002fea000383ffff */
[----:B------:R-:W-:Y:S05]  /*83b0*/  BRA `(.L_x_194) ;  /* 0xfffffff800ec7947 */ /* 0x000fea000383ffff */
.L_x_183:
[----:B0-----:R0:W1:Y:S02]  /*83c0*/  SYNCS.PHASECHK.TRANS64.TRYWAIT P0, [R6+URZ], R3 ;  /* 0x00000003060075a7 */ /* 0x001064000800017f */
[----:B-1----:R-:W-:Y:S05]  /*83d0*/  @!P0 NANOSLEEP.SYNCS 0x989680 ;  /* 0x009896800000895d */ /* 0x002fea0003900000 */
[----:B------:R-:W1:Y:S02]  /*83e0*/  @!P0 SYNCS.PHASECHK.TRANS64 P0, [R6+URZ], R3 ;  /* 0x00000003060085a7 */ /* 0x000e64000800007f */
[----:B-1----:R-:W-:Y:S05]  /*83f0*/  @!P0 BRA `(.L_x_183) ;  /* 0xfffffffc00f08947 */ /* 0x002fea000383ffff */
[----:B------:R-:W-:Y:S05]  /*8400*/  BRA `(.L_x_195) ;  /* 0xfffffff800fc7947 */ /* 0x000fea000383ffff */
.L_x_184:
[----:B0-----:R0:W1:Y:S02]  /*8410*/  SYNCS.PHASECHK.TRANS64.TRYWAIT P0, [R7+URZ], R4 ;  /* 0x00000004070075a7 */ /* 0x001064000800017f */
[----:B-1----:R-:W-:Y:S05]  /*8420*/  @!P0 NANOSLEEP.SYNCS 0x989680 ;  /* 0x009896800000895d */ /* 0x002fea0003900000 */
[----:B------:R-:W1:Y:S02]  /*8430*/  @!P0 SYNCS.PHASECHK.TRANS64 P0, [R7+URZ], R4 ;  /* 0x00000004070085a7 */ /* 0x000e64000800007f */
[----:B-1----:R-:W-:Y:S05]  /*8440*/  @!P0 BRA `(.L_x_184) ;  /* 0xfffffffc00f08947 */ /* 0x002fea000383ffff */
[----:B------:R-:W-:Y:S05]  /*8450*/  BRA `(.L_x_196) ;  /* 0xfffffffc000c7947 */ /* 0x000fea000383ffff */
.L_x_185:
[----:B-1----:R1:W2:Y:S02]  /*8460*/  SYNCS.PHASECHK.TRANS64.TRYWAIT P0, [R6+URZ], R3 ;  /* 0x00000003060075a7 */ /* 0x0022a4000800017f */
[----:B--2---:R-:W-:Y:S05]  /*8470*/  @!P0 NANOSLEEP.SYNCS 0x989680 ;  /* 0x009896800000895d */ /* 0x004fea0003900000 */
[----:B------:R-:W2:Y:S02]  /*8480*/  @!P0 SYNCS.PHASECHK.TRANS64 P0, [R6+URZ], R3 ;  /* 0x00000003060085a7 */ /* 0x000ea4000800007f */
[----:B--2---:R-:W-:Y:S05]  /*8490*/  @!P0 BRA `(.L_x_185) ;  /* 0xfffffffc00f08947 */ /* 0x004fea000383ffff */
[----:B------:R-:W-:Y:S05]  /*84a0*/  BRA `(.L_x_197) ;  /* 0xfffffffc00147947 */ /* 0x000fea000383ffff */
.L_x_198:
[----:B------:R-:W-:-:S00]  /*84b0*/  BRA `(.L_x_198) ;  /* 0xfffffffc00fc7947 */ /* 0x000fc0000383ffff */
[----:B------:R-:W-:-:S00]  /*84c0*/  NOP ;  /* 0x0000000000007918 */ /* 0x000fc00000000000 */
        /* <DEDUP_REMOVED lines=11> */
.L_x_199:


//--------------------- .nv.global.init           --------------------------
	.section	.nv.global.init,"aw",@progbits
.nv.global.init:
	.type		$str$22,@object
	.size		$str$22,($str$23 - $str$22)
$str$22:
        /*0000*/ 	.byte	0x6b, 0x5f, 0x74, 0x69, 0x6c, 0x65, 0x5f, 0x63, 0x6f, 0x75, 0x6e, 0x74, 0x20, 0x3e, 0x3d, 0x20
        /*0010*/ 	.byte	0x31, 0x00
	.type		$str$23,@object
	.size		$str$23,(__unnamed_1 - $str$23)
$str$23:
        /*0012*/ 	.byte	0x2f, 0x74, 0x6d, 0x70, 0x2f, 0x63, 0x75, 0x74, 0x6c, 0x61, 0x73, 0x73, 0x5f, 0x73, 0x77, 0x65
        /*0022*/ 	.byte	0x65, 0x70, 0x5f, 0x73, 0x72, 0x63, 0x2f, 0x69, 0x6e, 0x63, 0x6c, 0x75, 0x64, 0x65, 0x2f, 0x63
        /*0032*/ 	.byte	0x75, 0x74, 0x6c, 0x61, 0x73, 0x73, 0x2f, 0x67, 0x65, 0x6d, 0x6d, 0x2f, 0x63, 0x6f, 0x6c, 0x6c
        /*0042*/ 	.byte	0x65, 0x63, 0x74, 0x69, 0x76, 0x65, 0x2f, 0x73, 0x6d, 0x39, 0x30, 0x5f, 0x6d, 0x6d, 0x61, 0x5f
        /*0052*/ 	.byte	0x74, 0x6d, 0x61, 0x5f, 0x67, 0x6d, 0x6d, 0x61, 0x5f, 0x73, 0x73, 0x5f, 0x77, 0x61, 0x72, 0x70
        /*0062*/ 	.byte	0x73, 0x70, 0x65, 0x63, 0x69, 0x61, 0x6c, 0x69, 0x7a, 0x65, 0x64, 0x2e, 0x68, 0x70, 0x70, 0x00
	.type		__unnamed_1,@object
	.size		__unnamed_1,(.L_0 - __unnamed_1)
__unnamed_1:
        /*0072*/ 	.byte	0x76, 0x6f, 0x69, 0x64, 0x20, 0x63, 0x75, 0x74, 0x6c, 0x61, 0x73, 0x73, 0x3a, 0x3a, 0x67, 0x65
        /* <DEDUP_REMOVED lines=177> */
        /*0b92*/ 	.byte	0x64, 0x65, 0x6e, 0x74, 0x69, 0x74, 0x79, 0x5d, 0x00
.L_0:


//--------------------- .nv.shared._ZN7cutlass13device_kernelINS_4gemm6kernel13GemmUniversalIN4cute5tupleIJiiiiEEENS1_10collective13CollectiveMmaINS1_34MainloopSm90TmaGmmaWarpSpecializedILi5ENS5_IJNS4_1CILi1EEENSA_ILi2EEESB_EEENS1_35KernelTmaWarpSpecializedCooperativeEEENS5_IJNSA_ILi128EEESG_NSA_ILi64EEEEEENS_10tfloat32_tENS5_IJlSB_lEEESJ_SK_NS4_8TiledMMAINS4_8MMA_AtomIJNS4_4SM904GMMA30MMA_64x128x8_F32TF32TF32_SS_TNILNSO_7ScaleInE1ELSQ_1EEEEEENS4_6LayoutINS5_IJSC_SB_SB_EEENS5_IJSB_NSA_ILi0EEESV_EEEEENS5_IJNS4_10UnderscoreESY_SY_EEEEENS4_23SM90_TMA_LOAD_MULTICASTENS4_14ComposedLayoutINS4_7SwizzleILi3ELi4ELi3EEENS4_18smem_ptr_flag_bitsILi32EEENST_INS5_IJNSA_ILi8EEENSA_ILi32EEEEEENS5_IJS18_SB_EEEEEEEvNS4_8identityENS4_13SM90_TMA_LOADES1C_vS1D_EENS_8epilogue10collective6detail29Sm90TmaWarpSpecializedAdapterINS1H_15DefaultEpilogueISJ_SK_SK_NS1G_6thread17LinearCombinationISJ_Li1EffLNS1L_9ScaleType4KindE0ELNS_15FloatRoundStyleE2ESJ_EENS1_15EpilogueDefaultEEEEEvvEEEEvNT_6ParamsE --------------------------
	.section	.nv.shared._ZN7cutlass13device_kernelINS_4gemm6kernel13GemmUniversalIN4cute5tupleIJiiiiEEENS1_10collective13CollectiveMmaINS1_34MainloopSm90TmaGmmaWarpSpecializedILi5ENS5_IJNS4_1CILi1EEENSA_ILi2EEESB_EEENS1_35KernelTmaWarpSpecializedCooperativeEEENS5_IJNSA_ILi128EEESG_NSA_ILi64EEEEEENS_10tfloat32_tENS5_IJlSB_lEEESJ_SK_NS4_8TiledMMAINS4_8MMA_AtomIJNS4_4SM904GMMA30MMA_64x128x8_F32TF32TF32_SS_TNILNSO_7ScaleInE1ELSQ_1EEEEEENS4_6LayoutINS5_IJSC_SB_SB_EEENS5_IJSB_NSA_ILi0EEESV_EEEEENS5_IJNS4_10UnderscoreESY_SY_EEEEENS4_23SM90_TMA_LOAD_MULTICASTENS4_14ComposedLayoutINS4_7SwizzleILi3ELi4ELi3EEENS4_18smem_ptr_flag_bitsILi32EEENST_INS5_IJNSA_ILi8EEENSA_ILi32EEEEEENS5_IJS18_SB_EEEEEEEvNS4_8identityENS4_13SM90_TMA_LOADES1C_vS1D_EENS_8epilogue10collective6detail29Sm90TmaWarpSpecializedAdapterINS1H_15DefaultEpilogueISJ_SK_SK_NS1G_6thread17LinearCombinationISJ_Li1EffLNS1L_9ScaleType4KindE0ELNS_15FloatRoundStyleE2ESJ_EENS1_15EpilogueDefaultEEEEEvvEEEEvNT_6ParamsE,"aw",@nobits
	.sectionflags	@""
	.align	16
	.zero		1024


//--------------------- .nv.shared.reserved.0     --------------------------
	.section	.nv.shared.reserved.0,"aw",@nobits
	.weak		__nv_reservedSMEM_offset_0_alias
	.size		__nv_reservedSMEM_offset_0_alias, 0, 0
	.other		__nv_reservedSMEM_offset_0_alias,@"STO_CUDA_RESERVED_SHARED STV_DEFAULT"
__nv_reservedSMEM_offset_0_alias:
	.zero		0


//--------------------- .nv.global                --------------------------
	.section	.nv.global,"aw",@nobits
.nv.global:
	.type		_ZN39_INTERNAL_a8fdc9bb_4_k_cu_c1caaf30_64024cute1_E,@object
	.size		_ZN39_INTERNAL_a8fdc9bb_4_k_cu_c1caaf30_64024cute1_E,(_ZN39_INTERNAL_a8fdc9bb_4_k_cu_c1caaf30_64024cuda3std3__45__cpo6cbeginE - _ZN39_INTERNAL_a8fdc9bb_4_k_cu_c1caaf30_64024cute1_E)
_ZN39_INTERNAL_a8fdc9bb_4_k_cu_c1caaf30_64024cute1_E:
	.zero		1
	.type		_ZN39_INTERNAL_a8fdc9bb_4_k_cu_c1caaf30_64024cuda3std3__45__cpo6cbeginE,@object
	.size		_ZN39_INTERNAL_a8fdc9bb_4_k_cu_c1caaf30_64024cuda3std3__45__cpo6cbeginE,(_ZN39_INTERNAL_a8fdc9bb_4_k_cu_c1caaf30_64024cuda3std3__48in_placeE - _ZN39_INTERNAL_a8fdc9bb_4_k_cu_c1caaf30_64024cuda3std3__45__cpo6cbeginE)
_ZN39_INTERNAL_a8fdc9bb_4_k_cu_c1caaf30_64024cuda3std3__45__cpo6cbeginE:
	.zero		1
	.type		_ZN39_INTERNAL_a8fdc9bb_4_k_cu_c1caaf30_64024cuda3std3__48in_placeE,@object
	.size		_ZN39_INTERNAL_a8fdc9bb_4_k_cu_c1caaf30_64024cuda3std3__48in_placeE,(_ZN39_INTERNAL_a8fdc9bb_4_k_cu_c1caaf30_64024cuda3std6ranges3__45__cpo9iter_moveE - _ZN39_INTERNAL_a8fdc9bb_4_k_cu_c1caaf30_64024cuda3std3__48in_placeE)
_ZN39_INTERNAL_a8fdc9bb_4_k_cu_c1caaf30_64024cuda3std3__48in_placeE:
	.zero		1
	.type		_ZN39_INTERNAL_a8fdc9bb_4_k_cu_c1caaf30_64024cuda3std6ranges3__45__cpo9iter_moveE,@object
	.size		_ZN39_INTERNAL_a8fdc9bb_4_k_cu_c1caaf30_64024cuda3std6ranges3__45__cpo9iter_moveE,(_ZN39_INTERNAL_a8fdc9bb_4_k_cu_c1caaf30_64024cuda3std3__45__cpo5beginE - _ZN39_INTERNAL_a8fdc9bb_4_k_cu_c1caaf30_64024cuda3std6ranges3__45__cpo9iter_moveE)
_ZN39_INTERNAL_a8fdc9bb_4_k_cu_c1caaf30_64024cuda3std6ranges3__45__cpo9iter_moveE:
	.zero		1
	.type		_ZN39_INTERNAL_a8fdc9bb_4_k_cu_c1caaf30_64024cuda3std3__45__cpo5beginE,@object
	.size		_ZN39_INTERNAL_a8fdc9bb_4_k_cu_c1caaf30_64024cuda3std3__45__cpo5beginE,(_ZN39_INTERNAL_a8fdc9bb_4_k_cu_c1caaf30_64024cuda3std3__441_GLOBAL__N__a8fdc9bb_4_k_cu_c1caaf30_64026ignoreE - _ZN39_INTERNAL_a8fdc9bb_4_k_cu_c1caaf30_64024cuda3std3__45__cpo5beginE)
_ZN39_INTERNAL_a8fdc9bb_4_k_cu_c1caaf30_64024cuda3std3__45__cpo5beginE:
	.zero		1
	.type		_ZN39_INTERNAL_a8fdc9bb_4_k_cu_c1caaf30_64024cuda3std3__441_GLOBAL__N__a8fdc9bb_4_k_cu_c1caaf30_64026ignoreE,@object
	.size		_ZN39_INTERNAL_a8fdc9bb_4_k_cu_c1caaf30_64024cuda3std3__441_GLOBAL__N__a8fdc9bb_4_k_cu_c1caaf30_64026ignoreE,(_ZN39_INTERNAL_a8fdc9bb_4_k_cu_c1caaf30_64024cute7productE - _ZN39_INTERNAL_a8fdc9bb_4_k_cu_c1caaf30_64024cuda3std3__441_GLOBAL__N__a8fdc9bb_4_k_cu_c1caaf30_64026ignoreE)
_ZN39_INTERNAL_a8fdc9bb_4_k_cu_c1caaf30_64024cuda3std3__441_GLOBAL__N__a8fdc9bb_4_k_cu_c1caaf30_64026ignoreE:
	.zero		1
	.type		_ZN39_INTERNAL_a8fdc9bb_4_k_cu_c1caaf30_64024cute7productE,@object
	.size		_ZN39_INTERNAL_a8fdc9bb_4_k_cu_c1caaf30_64024cute7productE,(_ZN39_INTERNAL_a8fdc9bb_4_k_cu_c1caaf30_64024cuda3std3__45__cpo3endE - _ZN39_INTERNAL_a8fdc9bb_4_k_cu_c1caaf30_64024cute7productE)
_ZN39_INTERNAL_a8fdc9bb_4_k_cu_c1caaf30_64024cute7productE:
	.zero		1
	.type		_ZN39_INTERNAL_a8fdc9bb_4_k_cu_c1caaf30_64024cuda3std3__45__cpo3endE,@object
	.size		_ZN39_INTERNAL_a8fdc9bb_4_k_cu_c1caaf30_64024cuda3std3__45__cpo3endE,(_ZN39_INTERNAL_a8fdc9bb_4_k_cu_c1caaf30_64024cuda3std3__419piecewise_constructE - _ZN39_INTERNAL_a8fdc9bb_4_k_cu_c1caaf30_64024cuda3std3__45__cpo3endE)
_ZN39_INTERNAL_a8fdc9bb_4_k_cu_c1caaf30_64024cuda3std3__45__cpo3endE:
	.zero		1
	.type		_ZN39_INTERNAL_a8fdc9bb_4_k_cu_c1caaf30_64024cuda3std3__419piecewise_constructE,@object
	.size		_ZN39_INTERNAL_a8fdc9bb_4_k_cu_c1caaf30_64024cuda3std3__419piecewise_constructE,(_ZN39_INTERNAL_a8fdc9bb_4_k_cu_c1caaf30_64024cuda3std3__45__cpo4cendE - _ZN39_INTERNAL_a8fdc9bb_4_k_cu_c1caaf30_64024cuda3std3__419piecewise_constructE)
_ZN39_INTERNAL_a8fdc9bb_4_k_cu_c1caaf30_64024cuda3std3__419piecewise_constructE:
	.zero		1
	.type		_ZN39_INTERNAL_a8fdc9bb_4_k_cu_c1caaf30_64024cuda3std3__45__cpo4cendE,@object
	.size		_ZN39_INTERNAL_a8fdc9bb_4_k_cu_c1caaf30_64024cuda3std3__45__cpo4cendE,(_ZN39_INTERNAL_a8fdc9bb_4_k_cu_c1caaf30_64024cuda3std6ranges3__45__cpo4swapE - _ZN39_INTERNAL_a8fdc9bb_4_k_cu_c1caaf30_64024cuda3std3__45__cpo4cendE)
_ZN39_INTERNAL_a8fdc9bb_4_k_cu_c1caaf30_64024cuda3std3__45__cpo4cendE:
	.zero		1
	.type		_ZN39_INTERNAL_a8fdc9bb_4_k_cu_c1caaf30_64024cuda3std6ranges3__45__cpo4swapE,@object
	.size		_ZN39_INTERNAL_a8fdc9bb_4_k_cu_c1caaf30_64024cuda3std6ranges3__45__cpo4swapE,(.L_8 - _ZN39_INTERNAL_a8fdc9bb_4_k_cu_c1caaf30_64024cuda3std6ranges3__45__cpo4swapE)
_ZN39_INTERNAL_a8fdc9bb_4_k_cu_c1caaf30_64024cuda3std6ranges3__45__cpo4swapE:
	.zero		1
.L_8:


//--------------------- .nv.constant0._ZN7cutlass13device_kernelINS_4gemm6kernel13GemmUniversalIN4cute5tupleIJiiiiEEENS1_10collective13CollectiveMmaINS1_34MainloopSm90TmaGmmaWarpSpecializedILi5ENS5_IJNS4_1CILi1EEENSA_ILi2EEESB_EEENS1_35KernelTmaWarpSpecializedCooperativeEEENS5_IJNSA_ILi128EEESG_NSA_ILi64EEEEEENS_10tfloat32_tENS5_IJlSB_lEEESJ_SK_NS4_8TiledMMAINS4_8MMA_AtomIJNS4_4SM904GMMA30MMA_64x128x8_F32TF32TF32_SS_TNILNSO_7ScaleInE1ELSQ_1EEEEEENS4_6LayoutINS5_IJSC_SB_SB_EEENS5_IJSB_NSA_ILi0EEESV_EEEEENS5_IJNS4_10UnderscoreESY_SY_EEEEENS4_23SM90_TMA_LOAD_MULTICASTENS4_14ComposedLayoutINS4_7SwizzleILi3ELi4ELi3EEENS4_18smem_ptr_flag_bitsILi32EEENST_INS5_IJNSA_ILi8EEENSA_ILi32EEEEEENS5_IJS18_SB_EEEEEEEvNS4_8identityENS4_13SM90_TMA_LOADES1C_vS1D_EENS_8epilogue10collective6detail29Sm90TmaWarpSpecializedAdapterINS1H_15DefaultEpilogueISJ_SK_SK_NS1G_6thread17LinearCombinationISJ_Li1EffLNS1L_9ScaleType4KindE0ELNS_15FloatRoundStyleE2ESJ_EENS1_15EpilogueDefaultEEEEEvvEEEEvNT_6ParamsE --------------------------
	.section	.nv.constant0._ZN7cutlass13device_kernelINS_4gemm6kernel13GemmUniversalIN4cute5tupleIJiiiiEEENS1_10collective13CollectiveMmaINS1_34MainloopSm90TmaGmmaWarpSpecializedILi5ENS5_IJNS4_1CILi1EEENSA_ILi2EEESB_EEENS1_35KernelTmaWarpSpecializedCooperativeEEENS5_IJNSA_ILi128EEESG_NSA_ILi64EEEEEENS_10tfloat32_tENS5_IJlSB_lEEESJ_SK_NS4_8TiledMMAINS4_8MMA_AtomIJNS4_4SM904GMMA30MMA_64x128x8_F32TF32TF32_SS_TNILNSO_7ScaleInE1ELSQ_1EEEEEENS4_6LayoutINS5_IJSC_SB_SB_EEENS5_IJSB_NSA_ILi0EEESV_EEEEENS5_IJNS4_10UnderscoreESY_SY_EEEEENS4_23SM90_TMA_LOAD_MULTICASTENS4_14ComposedLayoutINS4_7SwizzleILi3ELi4ELi3EEENS4_18smem_ptr_flag_bitsILi32EEENST_INS5_IJNSA_ILi8EEENSA_ILi32EEEEEENS5_IJS18_SB_EEEEEEEvNS4_8identityENS4_13SM90_TMA_LOADES1C_vS1D_EENS_8epilogue10collective6detail29Sm90TmaWarpSpecializedAdapterINS1H_15DefaultEpilogueISJ_SK_SK_NS1G_6thread17LinearCombinationISJ_Li1EffLNS1L_9ScaleType4KindE0ELNS_15FloatRoundStyleE2ESJ_EENS1_15EpilogueDefaultEEEEEvvEEEEvNT_6ParamsE,"a",@progbits
	.sectionflags	@""
	.align	4
.nv.constant0._ZN7cutlass13device_kernelINS_4gemm6kernel13GemmUniversalIN4cute5tupleIJiiiiEEENS1_10collective13CollectiveMmaINS1_34MainloopSm90TmaGmmaWarpSpecializedILi5ENS5_IJNS4_1CILi1EEENSA_ILi2EEESB_EEENS1_35KernelTmaWarpSpecializedCooperativeEEENS5_IJNSA_ILi128EEESG_NSA_ILi64EEEEEENS_10tfloat32_tENS5_IJlSB_lEEESJ_SK_NS4_8TiledMMAINS4_8MMA_AtomIJNS4_4SM904GMMA30MMA_64x128x8_F32TF32TF32_SS_TNILNSO_7ScaleInE1ELSQ_1EEEEEENS4_6LayoutINS5_IJSC_SB_SB_EEENS5_IJSB_NSA_ILi0EEESV_EEEEENS5_IJNS4_10UnderscoreESY_SY_EEEEENS4_23SM90_TMA_LOAD_MULTICASTENS4_14ComposedLayoutINS4_7SwizzleILi3ELi4ELi3EEENS4_18smem_ptr_flag_bitsILi32EEENST_INS5_IJNSA_ILi8EEENSA_ILi32EEEEEENS5_IJS18_SB_EEEEEEEvNS4_8identityENS4_13SM90_TMA_LOADES1C_vS1D_EENS_8epilogue10collective6detail29Sm90TmaWarpSpecializedAdapterINS1H_15DefaultEpilogueISJ_SK_SK_NS1G_6thread17LinearCombinationISJ_Li1EffLNS1L_9ScaleType4KindE0ELNS_15FloatRoundStyleE2ESJ_EENS1_15EpilogueDefaultEEEEEvvEEEEvNT_6ParamsE:
	.zero		1664


//--------------------- SYMBOLS --------------------------

	.type		.nv.reservedSmem.offset0,@object
	.size		.nv.reservedSmem.offset0,0x4
	.type		__assertfail,@function
